//
// Generated by NVIDIA NVVM Compiler
//
// Compiler Build ID: CL-36424714
// Cuda compilation tools, release 13.0, V13.0.88
// Based on NVVM 20.0.0
//

.version 9.0
.target sm_100
.address_size 64

	// .globl	_Z14matrixMultiplyPfS_S_i

.visible .entry _Z14matrixMultiplyPfS_S_i(
	.param .u64 .ptr .align 1 _Z14matrixMultiplyPfS_S_i_param_0,
	.param .u64 .ptr .align 1 _Z14matrixMultiplyPfS_S_i_param_1,
	.param .u64 .ptr .align 1 _Z14matrixMultiplyPfS_S_i_param_2,
	.param .u32 _Z14matrixMultiplyPfS_S_i_param_3
)
{
	.reg .pred 	%p<12>;
	.reg .b32 	%r<42>;
	.reg .b32 	%f<56>;
	.reg .b64 	%rd<66>;

	ld.param.u64 	%rd14, [_Z14matrixMultiplyPfS_S_i_param_0];
	ld.param.u64 	%rd15, [_Z14matrixMultiplyPfS_S_i_param_1];
	ld.param.u64 	%rd16, [_Z14matrixMultiplyPfS_S_i_param_2];
	ld.param.u32 	%r16, [_Z14matrixMultiplyPfS_S_i_param_3];
	cvta.to.global.u64 	%rd1, %rd15;
	cvta.to.global.u64 	%rd2, %rd14;
	cvta.to.global.u64 	%rd17, %rd16;
	mov.u32 	%r17, %ctaid.y;
	mov.u32 	%r18, %ntid.y;
	mov.u32 	%r19, %tid.y;
	mad.lo.s32 	%r20, %r17, %r18, %r19;
	mov.u32 	%r21, %ctaid.x;
	mov.u32 	%r22, %ntid.x;
	mov.u32 	%r23, %tid.x;
	mad.lo.s32 	%r1, %r21, %r22, %r23;
	mul.lo.s32 	%r2, %r16, %r20;
	add.s32 	%r24, %r2, %r1;
	mul.wide.s32 	%rd18, %r24, 4;
	add.s64 	%rd3, %rd17, %rd18;
	mov.b32 	%r25, 0;
	st.global.u32 	[%rd3], %r25;
	max.s32 	%r26, %r20, %r1;
	setp.ge.s32 	%p1, %r26, %r16;
	setp.lt.s32 	%p2, %r16, 1;
	or.pred  	%p3, %p1, %p2;
	@%p3 bra 	$L__BB0_12;
	and.b32  	%r3, %r16, 7;
	setp.lt.u32 	%p4, %r16, 8;
	mov.b32 	%r40, 0;
	mov.f32 	%f53, 0f00000000;
	@%p4 bra 	$L__BB0_4;
	and.b32  	%r40, %r16, 2147483640;
	neg.s32 	%r38, %r40;
	mul.wide.u32 	%rd19, %r16, 4;
	add.s64 	%rd4, %rd1, %rd19;
	mul.wide.u32 	%rd20, %r16, 8;
	add.s64 	%rd5, %rd1, %rd20;
	mul.wide.u32 	%rd21, %r16, 12;
	add.s64 	%rd6, %rd1, %rd21;
	mul.wide.u32 	%rd22, %r16, 16;
	add.s64 	%rd7, %rd1, %rd22;
	mul.wide.u32 	%rd23, %r16, 20;
	add.s64 	%rd8, %rd1, %rd23;
	mul.wide.u32 	%rd24, %r16, 24;
	add.s64 	%rd9, %rd1, %rd24;
	mul.wide.u32 	%rd25, %r16, 28;
	add.s64 	%rd10, %rd1, %rd25;
	mul.wide.u32 	%rd26, %r2, 4;
	add.s64 	%rd27, %rd26, %rd2;
	add.s64 	%rd65, %rd27, 16;
	mov.f32 	%f53, 0f00000000;
	shl.b32 	%r29, %r16, 3;
	mov.u32 	%r37, %r1;
$L__BB0_3:
	.pragma "nounroll";
	mul.wide.s32 	%rd28, %r37, 4;
	add.s64 	%rd29, %rd4, %rd28;
	add.s64 	%rd30, %rd5, %rd28;
	add.s64 	%rd31, %rd6, %rd28;
	add.s64 	%rd32, %rd7, %rd28;
	add.s64 	%rd33, %rd8, %rd28;
	add.s64 	%rd34, %rd9, %rd28;
	add.s64 	%rd35, %rd10, %rd28;
	add.s64 	%rd36, %rd1, %rd28;
	ld.global.f32 	%f10, [%rd65+-16];
	ld.global.f32 	%f11, [%rd36];
	fma.rn.f32 	%f12, %f10, %f11, %f53;
	st.global.f32 	[%rd3], %f12;
	ld.global.f32 	%f13, [%rd65+-12];
	ld.global.f32 	%f14, [%rd29];
	fma.rn.f32 	%f15, %f13, %f14, %f12;
	st.global.f32 	[%rd3], %f15;
	ld.global.f32 	%f16, [%rd65+-8];
	ld.global.f32 	%f17, [%rd30];
	fma.rn.f32 	%f18, %f16, %f17, %f15;
	st.global.f32 	[%rd3], %f18;
	ld.global.f32 	%f19, [%rd65+-4];
	ld.global.f32 	%f20, [%rd31];
	fma.rn.f32 	%f21, %f19, %f20, %f18;
	st.global.f32 	[%rd3], %f21;
	ld.global.f32 	%f22, [%rd65];
	ld.global.f32 	%f23, [%rd32];
	fma.rn.f32 	%f24, %f22, %f23, %f21;
	st.global.f32 	[%rd3], %f24;
	ld.global.f32 	%f25, [%rd65+4];
	ld.global.f32 	%f26, [%rd33];
	fma.rn.f32 	%f27, %f25, %f26, %f24;
	st.global.f32 	[%rd3], %f27;
	ld.global.f32 	%f28, [%rd65+8];
	ld.global.f32 	%f29, [%rd34];
	fma.rn.f32 	%f30, %f28, %f29, %f27;
	st.global.f32 	[%rd3], %f30;
	ld.global.f32 	%f31, [%rd65+12];
	ld.global.f32 	%f32, [%rd35];
	fma.rn.f32 	%f53, %f31, %f32, %f30;
	st.global.f32 	[%rd3], %f53;
	add.s32 	%r38, %r38, 8;
	add.s32 	%r37, %r37, %r29;
	add.s64 	%rd65, %rd65, 32;
	setp.ne.s32 	%p5, %r38, 0;
	@%p5 bra 	$L__BB0_3;
$L__BB0_4:
	setp.eq.s32 	%p6, %r3, 0;
	@%p6 bra 	$L__BB0_12;
	and.b32  	%r11, %r16, 3;
	setp.lt.u32 	%p7, %r3, 4;
	@%p7 bra 	$L__BB0_7;
	add.s32 	%r30, %r40, %r2;
	mul.wide.u32 	%rd37, %r30, 4;
	add.s64 	%rd38, %rd2, %rd37;
	ld.global.f32 	%f33, [%rd38];
	mad.lo.s32 	%r31, %r40, %r16, %r1;
	mul.wide.s32 	%rd39, %r31, 4;
	add.s64 	%rd40, %rd1, %rd39;
	ld.global.f32 	%f34, [%rd40];
	fma.rn.f32 	%f35, %f33, %f34, %f53;
	st.global.f32 	[%rd3], %f35;
	cvt.u64.u32 	%rd41, %r2;
	cvt.u64.u32 	%rd42, %r40;
	add.s64 	%rd43, %rd42, %rd41;
	shl.b64 	%rd44, %rd43, 2;
	add.s64 	%rd45, %rd2, %rd44;
	ld.global.f32 	%f36, [%rd45+4];
	mul.wide.u32 	%rd46, %r16, 4;
	add.s64 	%rd47, %rd40, %rd46;
	ld.global.f32 	%f37, [%rd47];
	fma.rn.f32 	%f38, %f36, %f37, %f35;
	st.global.f32 	[%rd3], %f38;
	ld.global.f32 	%f39, [%rd45+8];
	add.s64 	%rd48, %rd47, %rd46;
	ld.global.f32 	%f40, [%rd48];
	fma.rn.f32 	%f41, %f39, %f40, %f38;
	st.global.f32 	[%rd3], %f41;
	ld.global.f32 	%f42, [%rd45+12];
	add.s64 	%rd49, %rd48, %rd46;
	ld.global.f32 	%f43, [%rd49];
	fma.rn.f32 	%f53, %f42, %f43, %f41;
	st.global.f32 	[%rd3], %f53;
	add.s32 	%r40, %r40, 4;
$L__BB0_7:
	setp.eq.s32 	%p8, %r11, 0;
	@%p8 bra 	$L__BB0_12;
	setp.eq.s32 	%p9, %r11, 1;
	@%p9 bra 	$L__BB0_10;
	add.s32 	%r32, %r40, %r2;
	mul.wide.u32 	%rd50, %r32, 4;
	add.s64 	%rd51, %rd2, %rd50;
	ld.global.f32 	%f44, [%rd51];
	mad.lo.s32 	%r33, %r40, %r16, %r1;
	mul.wide.s32 	%rd52, %r33, 4;
	add.s64 	%rd53, %rd1, %rd52;
	ld.global.f32 	%f45, [%rd53];
	fma.rn.f32 	%f46, %f44, %f45, %f53;
	st.global.f32 	[%rd3], %f46;
	cvt.u64.u32 	%rd54, %r2;
	cvt.u64.u32 	%rd55, %r40;
	add.s64 	%rd56, %rd55, %rd54;
	shl.b64 	%rd57, %rd56, 2;
	add.s64 	%rd58, %rd2, %rd57;
	ld.global.f32 	%f47, [%rd58+4];
	mul.wide.u32 	%rd59, %r16, 4;
	add.s64 	%rd60, %rd53, %rd59;
	ld.global.f32 	%f48, [%rd60];
	fma.rn.f32 	%f53, %f47, %f48, %f46;
	st.global.f32 	[%rd3], %f53;
	add.s32 	%r40, %r40, 2;
$L__BB0_10:
	and.b32  	%r34, %r16, 1;
	setp.eq.b32 	%p10, %r34, 1;
	not.pred 	%p11, %p10;
	@%p11 bra 	$L__BB0_12;
	add.s32 	%r35, %r40, %r2;
	mul.wide.u32 	%rd61, %r35, 4;
	add.s64 	%rd62, %rd2, %rd61;
	ld.global.f32 	%f49, [%rd62];
	mad.lo.s32 	%r36, %r40, %r16, %r1;
	mul.wide.s32 	%rd63, %r36, 4;
	add.s64 	%rd64, %rd1, %rd63;
	ld.global.f32 	%f50, [%rd64];
	fma.rn.f32 	%f51, %f49, %f50, %f53;
	st.global.f32 	[%rd3], %f51;
$L__BB0_12:
	ret;

}
	// .globl	_Z16matrixMultiplycdPfS_Pdi
.visible .entry _Z16matrixMultiplycdPfS_Pdi(
	.param .u64 .ptr .align 1 _Z16matrixMultiplycdPfS_Pdi_param_0,
	.param .u64 .ptr .align 1 _Z16matrixMultiplycdPfS_Pdi_param_1,
	.param .u64 .ptr .align 1 _Z16matrixMultiplycdPfS_Pdi_param_2,
	.param .u32 _Z16matrixMultiplycdPfS_Pdi_param_3
)
{
	.reg .pred 	%p<12>;
	.reg .b32 	%r<41>;
	.reg .b32 	%f<46>;
	.reg .b64 	%rd<66>;
	.reg .b64 	%fd<41>;

	ld.param.u64 	%rd13, [_Z16matrixMultiplycdPfS_Pdi_param_0];
	ld.param.u64 	%rd14, [_Z16matrixMultiplycdPfS_Pdi_param_1];
	ld.param.u64 	%rd15, [_Z16matrixMultiplycdPfS_Pdi_param_2];
	ld.param.u32 	%r16, [_Z16matrixMultiplycdPfS_Pdi_param_3];
	cvta.to.global.u64 	%rd1, %rd14;
	cvta.to.global.u64 	%rd2, %rd13;
	cvta.to.global.u64 	%rd16, %rd15;
	mov.u32 	%r17, %ctaid.y;
	mov.u32 	%r18, %ntid.y;
	mov.u32 	%r19, %tid.y;
	mad.lo.s32 	%r20, %r17, %r18, %r19;
	mov.u32 	%r21, %ctaid.x;
	mov.u32 	%r22, %ntid.x;
	mov.u32 	%r23, %tid.x;
	mad.lo.s32 	%r1, %r21, %r22, %r23;
	mul.lo.s32 	%r2, %r16, %r20;
	add.s32 	%r24, %r2, %r1;
	mul.wide.s32 	%rd17, %r24, 8;
	add.s64 	%rd3, %rd16, %rd17;
	mov.b64 	%rd18, 0;
	st.global.u64 	[%rd3], %rd18;
	max.s32 	%r25, %r20, %r1;
	setp.ge.s32 	%p1, %r25, %r16;
	setp.lt.s32 	%p2, %r16, 1;
	or.pred  	%p3, %p1, %p2;
	@%p3 bra 	$L__BB1_12;
	and.b32  	%r3, %r16, 7;
	setp.lt.u32 	%p4, %r16, 8;
	mov.b32 	%r39, 0;
	mov.f64 	%fd38, 0d0000000000000000;
	@%p4 bra 	$L__BB1_4;
	and.b32  	%r39, %r16, 2147483640;
	neg.s32 	%r37, %r39;
	mul.wide.u32 	%rd19, %r16, 8;
	add.s64 	%rd4, %rd1, %rd19;
	mul.wide.u32 	%rd20, %r16, 12;
	add.s64 	%rd5, %rd1, %rd20;
	mul.wide.u32 	%rd21, %r16, 16;
	add.s64 	%rd6, %rd1, %rd21;
	mul.wide.u32 	%rd22, %r16, 20;
	add.s64 	%rd7, %rd1, %rd22;
	mul.wide.u32 	%rd23, %r16, 24;
	add.s64 	%rd8, %rd1, %rd23;
	mul.wide.u32 	%rd24, %r16, 28;
	add.s64 	%rd9, %rd1, %rd24;
	mul.wide.u32 	%rd25, %r2, 4;
	add.s64 	%rd26, %rd25, %rd2;
	add.s64 	%rd65, %rd26, 16;
	mov.f64 	%fd38, 0d0000000000000000;
	shl.b32 	%r28, %r16, 3;
	mov.u32 	%r36, %r1;
$L__BB1_3:
	.pragma "nounroll";
	mul.wide.s32 	%rd27, %r36, 4;
	mul.wide.u32 	%rd28, %r16, 4;
	add.s64 	%rd29, %rd1, %rd27;
	add.s64 	%rd30, %rd29, %rd28;
	add.s64 	%rd31, %rd4, %rd27;
	add.s64 	%rd32, %rd5, %rd27;
	add.s64 	%rd33, %rd6, %rd27;
	add.s64 	%rd34, %rd7, %rd27;
	add.s64 	%rd35, %rd8, %rd27;
	add.s64 	%rd36, %rd9, %rd27;
	ld.global.f32 	%f1, [%rd65+-16];
	ld.global.f32 	%f2, [%rd29];
	mul.f32 	%f3, %f1, %f2;
	cvt.f64.f32 	%fd10, %f3;
	add.f64 	%fd11, %fd38, %fd10;
	st.global.f64 	[%rd3], %fd11;
	ld.global.f32 	%f4, [%rd65+-12];
	ld.global.f32 	%f5, [%rd30];
	mul.f32 	%f6, %f4, %f5;
	cvt.f64.f32 	%fd12, %f6;
	add.f64 	%fd13, %fd11, %fd12;
	st.global.f64 	[%rd3], %fd13;
	ld.global.f32 	%f7, [%rd65+-8];
	ld.global.f32 	%f8, [%rd31];
	mul.f32 	%f9, %f7, %f8;
	cvt.f64.f32 	%fd14, %f9;
	add.f64 	%fd15, %fd13, %fd14;
	st.global.f64 	[%rd3], %fd15;
	ld.global.f32 	%f10, [%rd65+-4];
	ld.global.f32 	%f11, [%rd32];
	mul.f32 	%f12, %f10, %f11;
	cvt.f64.f32 	%fd16, %f12;
	add.f64 	%fd17, %fd15, %fd16;
	st.global.f64 	[%rd3], %fd17;
	ld.global.f32 	%f13, [%rd65];
	ld.global.f32 	%f14, [%rd33];
	mul.f32 	%f15, %f13, %f14;
	cvt.f64.f32 	%fd18, %f15;
	add.f64 	%fd19, %fd17, %fd18;
	st.global.f64 	[%rd3], %fd19;
	ld.global.f32 	%f16, [%rd65+4];
	ld.global.f32 	%f17, [%rd34];
	mul.f32 	%f18, %f16, %f17;
	cvt.f64.f32 	%fd20, %f18;
	add.f64 	%fd21, %fd19, %fd20;
	st.global.f64 	[%rd3], %fd21;
	ld.global.f32 	%f19, [%rd65+8];
	ld.global.f32 	%f20, [%rd35];
	mul.f32 	%f21, %f19, %f20;
	cvt.f64.f32 	%fd22, %f21;
	add.f64 	%fd23, %fd21, %fd22;
	st.global.f64 	[%rd3], %fd23;
	ld.global.f32 	%f22, [%rd65+12];
	ld.global.f32 	%f23, [%rd36];
	mul.f32 	%f24, %f22, %f23;
	cvt.f64.f32 	%fd24, %f24;
	add.f64 	%fd38, %fd23, %fd24;
	st.global.f64 	[%rd3], %fd38;
	add.s32 	%r37, %r37, 8;
	add.s32 	%r36, %r36, %r28;
	add.s64 	%rd65, %rd65, 32;
	setp.ne.s32 	%p5, %r37, 0;
	@%p5 bra 	$L__BB1_3;
$L__BB1_4:
	setp.eq.s32 	%p6, %r3, 0;
	@%p6 bra 	$L__BB1_12;
	and.b32  	%r11, %r16, 3;
	setp.lt.u32 	%p7, %r3, 4;
	@%p7 bra 	$L__BB1_7;
	add.s32 	%r29, %r39, %r2;
	mul.wide.u32 	%rd37, %r29, 4;
	add.s64 	%rd38, %rd2, %rd37;
	ld.global.f32 	%f25, [%rd38];
	mad.lo.s32 	%r30, %r39, %r16, %r1;
	mul.wide.s32 	%rd39, %r30, 4;
	add.s64 	%rd40, %rd1, %rd39;
	ld.global.f32 	%f26, [%rd40];
	mul.f32 	%f27, %f25, %f26;
	cvt.f64.f32 	%fd25, %f27;
	add.f64 	%fd26, %fd38, %fd25;
	st.global.f64 	[%rd3], %fd26;
	cvt.u64.u32 	%rd41, %r2;
	cvt.u64.u32 	%rd42, %r39;
	add.s64 	%rd43, %rd42, %rd41;
	shl.b64 	%rd44, %rd43, 2;
	add.s64 	%rd45, %rd2, %rd44;
	ld.global.f32 	%f28, [%rd45+4];
	mul.wide.u32 	%rd46, %r16, 4;
	add.s64 	%rd47, %rd40, %rd46;
	ld.global.f32 	%f29, [%rd47];
	mul.f32 	%f30, %f28, %f29;
	cvt.f64.f32 	%fd27, %f30;
	add.f64 	%fd28, %fd26, %fd27;
	st.global.f64 	[%rd3], %fd28;
	ld.global.f32 	%f31, [%rd45+8];
	add.s64 	%rd48, %rd47, %rd46;
	ld.global.f32 	%f32, [%rd48];
	mul.f32 	%f33, %f31, %f32;
	cvt.f64.f32 	%fd29, %f33;
	add.f64 	%fd30, %fd28, %fd29;
	st.global.f64 	[%rd3], %fd30;
	ld.global.f32 	%f34, [%rd45+12];
	add.s64 	%rd49, %rd48, %rd46;
	ld.global.f32 	%f35, [%rd49];
	mul.f32 	%f36, %f34, %f35;
	cvt.f64.f32 	%fd31, %f36;
	add.f64 	%fd38, %fd30, %fd31;
	st.global.f64 	[%rd3], %fd38;
	add.s32 	%r39, %r39, 4;
$L__BB1_7:
	setp.eq.s32 	%p8, %r11, 0;
	@%p8 bra 	$L__BB1_12;
	setp.eq.s32 	%p9, %r11, 1;
	@%p9 bra 	$L__BB1_10;
	add.s32 	%r31, %r39, %r2;
	mul.wide.u32 	%rd50, %r31, 4;
	add.s64 	%rd51, %rd2, %rd50;
	ld.global.f32 	%f37, [%rd51];
	mad.lo.s32 	%r32, %r39, %r16, %r1;
	mul.wide.s32 	%rd52, %r32, 4;
	add.s64 	%rd53, %rd1, %rd52;
	ld.global.f32 	%f38, [%rd53];
	mul.f32 	%f39, %f37, %f38;
	cvt.f64.f32 	%fd32, %f39;
	add.f64 	%fd33, %fd38, %fd32;
	st.global.f64 	[%rd3], %fd33;
	cvt.u64.u32 	%rd54, %r2;
	cvt.u64.u32 	%rd55, %r39;
	add.s64 	%rd56, %rd55, %rd54;
	shl.b64 	%rd57, %rd56, 2;
	add.s64 	%rd58, %rd2, %rd57;
	ld.global.f32 	%f40, [%rd58+4];
	mul.wide.u32 	%rd59, %r16, 4;
	add.s64 	%rd60, %rd53, %rd59;
	ld.global.f32 	%f41, [%rd60];
	mul.f32 	%f42, %f40, %f41;
	cvt.f64.f32 	%fd34, %f42;
	add.f64 	%fd38, %fd33, %fd34;
	st.global.f64 	[%rd3], %fd38;
	add.s32 	%r39, %r39, 2;
$L__BB1_10:
	and.b32  	%r33, %r16, 1;
	setp.eq.b32 	%p10, %r33, 1;
	not.pred 	%p11, %p10;
	@%p11 bra 	$L__BB1_12;
	add.s32 	%r34, %r39, %r2;
	mul.wide.u32 	%rd61, %r34, 4;
	add.s64 	%rd62, %rd2, %rd61;
	ld.global.f32 	%f43, [%rd62];
	mad.lo.s32 	%r35, %r39, %r16, %r1;
	mul.wide.s32 	%rd63, %r35, 4;
	add.s64 	%rd64, %rd1, %rd63;
	ld.global.f32 	%f44, [%rd64];
	mul.f32 	%f45, %f43, %f44;
	cvt.f64.f32 	%fd35, %f45;
	add.f64 	%fd36, %fd38, %fd35;
	st.global.f64 	[%rd3], %fd36;
$L__BB1_12:
	ret;

}
	// .globl	_Z17matrixMultiplyacdPdPfS_i
.visible .entry _Z17matrixMultiplyacdPdPfS_i(
	.param .u64 .ptr .align 1 _Z17matrixMultiplyacdPdPfS_i_param_0,
	.param .u64 .ptr .align 1 _Z17matrixMultiplyacdPdPfS_i_param_1,
	.param .u64 .ptr .align 1 _Z17matrixMultiplyacdPdPfS_i_param_2,
	.param .u32 _Z17matrixMultiplyacdPdPfS_i_param_3
)
{
	.reg .pred 	%p<12>;
	.reg .b32 	%r<41>;
	.reg .b32 	%f<16>;
	.reg .b64 	%rd<66>;
	.reg .b64 	%fd<56>;

	ld.param.u64 	%rd13, [_Z17matrixMultiplyacdPdPfS_i_param_0];
	ld.param.u64 	%rd14, [_Z17matrixMultiplyacdPdPfS_i_param_1];
	ld.param.u64 	%rd15, [_Z17matrixMultiplyacdPdPfS_i_param_2];
	ld.param.u32 	%r16, [_Z17matrixMultiplyacdPdPfS_i_param_3];
	cvta.to.global.u64 	%rd1, %rd14;
	cvta.to.global.u64 	%rd2, %rd13;
	cvta.to.global.u64 	%rd16, %rd15;
	mov.u32 	%r17, %ctaid.y;
	mov.u32 	%r18, %ntid.y;
	mov.u32 	%r19, %tid.y;
	mad.lo.s32 	%r20, %r17, %r18, %r19;
	mov.u32 	%r21, %ctaid.x;
	mov.u32 	%r22, %ntid.x;
	mov.u32 	%r23, %tid.x;
	mad.lo.s32 	%r1, %r21, %r22, %r23;
	mul.lo.s32 	%r2, %r16, %r20;
	add.s32 	%r24, %r2, %r1;
	mul.wide.s32 	%rd17, %r24, 8;
	add.s64 	%rd3, %rd16, %rd17;
	mov.b64 	%rd18, 0;
	st.global.u64 	[%rd3], %rd18;
	max.s32 	%r25, %r20, %r1;
	setp.ge.s32 	%p1, %r25, %r16;
	setp.lt.s32 	%p2, %r16, 1;
	or.pred  	%p3, %p1, %p2;
	@%p3 bra 	$L__BB2_12;
	and.b32  	%r3, %r16, 7;
	setp.lt.u32 	%p4, %r16, 8;
	mov.b32 	%r39, 0;
	mov.f64 	%fd53, 0d0000000000000000;
	@%p4 bra 	$L__BB2_4;
	and.b32  	%r39, %r16, 2147483640;
	neg.s32 	%r37, %r39;
	mul.wide.u32 	%rd19, %r16, 8;
	add.s64 	%rd4, %rd1, %rd19;
	mul.wide.u32 	%rd20, %r16, 12;
	add.s64 	%rd5, %rd1, %rd20;
	mul.wide.u32 	%rd21, %r16, 16;
	add.s64 	%rd6, %rd1, %rd21;
	mul.wide.u32 	%rd22, %r16, 20;
	add.s64 	%rd7, %rd1, %rd22;
	mul.wide.u32 	%rd23, %r16, 24;
	add.s64 	%rd8, %rd1, %rd23;
	mul.wide.u32 	%rd24, %r16, 28;
	add.s64 	%rd9, %rd1, %rd24;
	mul.wide.u32 	%rd25, %r2, 8;
	add.s64 	%rd26, %rd25, %rd2;
	add.s64 	%rd65, %rd26, 32;
	mov.f64 	%fd53, 0d0000000000000000;
	shl.b32 	%r28, %r16, 3;
	mov.u32 	%r36, %r1;
$L__BB2_3:
	.pragma "nounroll";
	mul.wide.s32 	%rd27, %r36, 4;
	mul.wide.u32 	%rd28, %r16, 4;
	add.s64 	%rd29, %rd1, %rd27;
	add.s64 	%rd30, %rd29, %rd28;
	add.s64 	%rd31, %rd4, %rd27;
	add.s64 	%rd32, %rd5, %rd27;
	add.s64 	%rd33, %rd6, %rd27;
	add.s64 	%rd34, %rd7, %rd27;
	add.s64 	%rd35, %rd8, %rd27;
	add.s64 	%rd36, %rd9, %rd27;
	ld.global.f64 	%fd10, [%rd65+-32];
	ld.global.f32 	%f1, [%rd29];
	cvt.f64.f32 	%fd11, %f1;
	fma.rn.f64 	%fd12, %fd10, %fd11, %fd53;
	st.global.f64 	[%rd3], %fd12;
	ld.global.f64 	%fd13, [%rd65+-24];
	ld.global.f32 	%f2, [%rd30];
	cvt.f64.f32 	%fd14, %f2;
	fma.rn.f64 	%fd15, %fd13, %fd14, %fd12;
	st.global.f64 	[%rd3], %fd15;
	ld.global.f64 	%fd16, [%rd65+-16];
	ld.global.f32 	%f3, [%rd31];
	cvt.f64.f32 	%fd17, %f3;
	fma.rn.f64 	%fd18, %fd16, %fd17, %fd15;
	st.global.f64 	[%rd3], %fd18;
	ld.global.f64 	%fd19, [%rd65+-8];
	ld.global.f32 	%f4, [%rd32];
	cvt.f64.f32 	%fd20, %f4;
	fma.rn.f64 	%fd21, %fd19, %fd20, %fd18;
	st.global.f64 	[%rd3], %fd21;
	ld.global.f64 	%fd22, [%rd65];
	ld.global.f32 	%f5, [%rd33];
	cvt.f64.f32 	%fd23, %f5;
	fma.rn.f64 	%fd24, %fd22, %fd23, %fd21;
	st.global.f64 	[%rd3], %fd24;
	ld.global.f64 	%fd25, [%rd65+8];
	ld.global.f32 	%f6, [%rd34];
	cvt.f64.f32 	%fd26, %f6;
	fma.rn.f64 	%fd27, %fd25, %fd26, %fd24;
	st.global.f64 	[%rd3], %fd27;
	ld.global.f64 	%fd28, [%rd65+16];
	ld.global.f32 	%f7, [%rd35];
	cvt.f64.f32 	%fd29, %f7;
	fma.rn.f64 	%fd30, %fd28, %fd29, %fd27;
	st.global.f64 	[%rd3], %fd30;
	ld.global.f64 	%fd31, [%rd65+24];
	ld.global.f32 	%f8, [%rd36];
	cvt.f64.f32 	%fd32, %f8;
	fma.rn.f64 	%fd53, %fd31, %fd32, %fd30;
	st.global.f64 	[%rd3], %fd53;
	add.s32 	%r37, %r37, 8;
	add.s32 	%r36, %r36, %r28;
	add.s64 	%rd65, %rd65, 64;
	setp.ne.s32 	%p5, %r37, 0;
	@%p5 bra 	$L__BB2_3;
$L__BB2_4:
	setp.eq.s32 	%p6, %r3, 0;
	@%p6 bra 	$L__BB2_12;
	and.b32  	%r11, %r16, 3;
	setp.lt.u32 	%p7, %r3, 4;
	@%p7 bra 	$L__BB2_7;
	add.s32 	%r29, %r39, %r2;
	mul.wide.u32 	%rd37, %r29, 8;
	add.s64 	%rd38, %rd2, %rd37;
	ld.global.f64 	%fd33, [%rd38];
	mad.lo.s32 	%r30, %r39, %r16, %r1;
	mul.wide.s32 	%rd39, %r30, 4;
	add.s64 	%rd40, %rd1, %rd39;
	ld.global.f32 	%f9, [%rd40];
	cvt.f64.f32 	%fd34, %f9;
	fma.rn.f64 	%fd35, %fd33, %fd34, %fd53;
	st.global.f64 	[%rd3], %fd35;
	cvt.u64.u32 	%rd41, %r2;
	cvt.u64.u32 	%rd42, %r39;
	add.s64 	%rd43, %rd42, %rd41;
	shl.b64 	%rd44, %rd43, 3;
	add.s64 	%rd45, %rd2, %rd44;
	ld.global.f64 	%fd36, [%rd45+8];
	mul.wide.u32 	%rd46, %r16, 4;
	add.s64 	%rd47, %rd40, %rd46;
	ld.global.f32 	%f10, [%rd47];
	cvt.f64.f32 	%fd37, %f10;
	fma.rn.f64 	%fd38, %fd36, %fd37, %fd35;
	st.global.f64 	[%rd3], %fd38;
	ld.global.f64 	%fd39, [%rd45+16];
	add.s64 	%rd48, %rd47, %rd46;
	ld.global.f32 	%f11, [%rd48];
	cvt.f64.f32 	%fd40, %f11;
	fma.rn.f64 	%fd41, %fd39, %fd40, %fd38;
	st.global.f64 	[%rd3], %fd41;
	ld.global.f64 	%fd42, [%rd45+24];
	add.s64 	%rd49, %rd48, %rd46;
	ld.global.f32 	%f12, [%rd49];
	cvt.f64.f32 	%fd43, %f12;
	fma.rn.f64 	%fd53, %fd42, %fd43, %fd41;
	st.global.f64 	[%rd3], %fd53;
	add.s32 	%r39, %r39, 4;
$L__BB2_7:
	setp.eq.s32 	%p8, %r11, 0;
	@%p8 bra 	$L__BB2_12;
	setp.eq.s32 	%p9, %r11, 1;
	@%p9 bra 	$L__BB2_10;
	add.s32 	%r31, %r39, %r2;
	mul.wide.u32 	%rd50, %r31, 8;
	add.s64 	%rd51, %rd2, %rd50;
	ld.global.f64 	%fd44, [%rd51];
	mad.lo.s32 	%r32, %r39, %r16, %r1;
	mul.wide.s32 	%rd52, %r32, 4;
	add.s64 	%rd53, %rd1, %rd52;
	ld.global.f32 	%f13, [%rd53];
	cvt.f64.f32 	%fd45, %f13;
	fma.rn.f64 	%fd46, %fd44, %fd45, %fd53;
	st.global.f64 	[%rd3], %fd46;
	cvt.u64.u32 	%rd54, %r2;
	cvt.u64.u32 	%rd55, %r39;
	add.s64 	%rd56, %rd55, %rd54;
	shl.b64 	%rd57, %rd56, 3;
	add.s64 	%rd58, %rd2, %rd57;
	ld.global.f64 	%fd47, [%rd58+8];
	mul.wide.u32 	%rd59, %r16, 4;
	add.s64 	%rd60, %rd53, %rd59;
	ld.global.f32 	%f14, [%rd60];
	cvt.f64.f32 	%fd48, %f14;
	fma.rn.f64 	%fd53, %fd47, %fd48, %fd46;
	st.global.f64 	[%rd3], %fd53;
	add.s32 	%r39, %r39, 2;
$L__BB2_10:
	and.b32  	%r33, %r16, 1;
	setp.eq.b32 	%p10, %r33, 1;
	not.pred 	%p11, %p10;
	@%p11 bra 	$L__BB2_12;
	add.s32 	%r34, %r39, %r2;
	mul.wide.u32 	%rd61, %r34, 8;
	add.s64 	%rd62, %rd2, %rd61;
	ld.global.f64 	%fd49, [%rd62];
	mad.lo.s32 	%r35, %r39, %r16, %r1;
	mul.wide.s32 	%rd63, %r35, 4;
	add.s64 	%rd64, %rd1, %rd63;
	ld.global.f32 	%f15, [%rd64];
	cvt.f64.f32 	%fd50, %f15;
	fma.rn.f64 	%fd51, %fd49, %fd50, %fd53;
	st.global.f64 	[%rd3], %fd51;
$L__BB2_12:
	ret;

}
	// .globl	_Z20create_matrix_kernelPfii
.visible .entry _Z20create_matrix_kernelPfii(
	.param .u64 .ptr .align 1 _Z20create_matrix_kernelPfii_param_0,
	.param .u32 _Z20create_matrix_kernelPfii_param_1,
	.param .u32 _Z20create_matrix_kernelPfii_param_2
)
{
	.reg .pred 	%p<2>;
	.reg .b32 	%r<9>;
	.reg .b64 	%rd<5>;

	ld.param.u64 	%rd1, [_Z20create_matrix_kernelPfii_param_0];
	ld.param.u32 	%r2, [_Z20create_matrix_kernelPfii_param_1];
	ld.param.u32 	%r3, [_Z20create_matrix_kernelPfii_param_2];
	mov.u32 	%r4, %ctaid.x;
	mov.u32 	%r5, %ntid.x;
	mov.u32 	%r6, %tid.x;
	mad.lo.s32 	%r1, %r4, %r5, %r6;
	mul.lo.s32 	%r7, %r3, %r2;
	setp.ge.s32 	%p1, %r1, %r7;
	@%p1 bra 	$L__BB3_2;
	cvta.to.global.u64 	%rd2, %rd1;
	mul.wide.s32 	%rd3, %r1, 4;
	add.s64 	%rd4, %rd2, %rd3;
	mov.b32 	%r8, 0;
	st.global.u32 	[%rd4], %r8;
$L__BB3_2:
	ret;

}
	// .globl	_Z11przypisaniePfPiii
.visible .entry _Z11przypisaniePfPiii(
	.param .u64 .ptr .align 1 _Z11przypisaniePfPiii_param_0,
	.param .u64 .ptr .align 1 _Z11przypisaniePfPiii_param_1,
	.param .u32 _Z11przypisaniePfPiii_param_2,
	.param .u32 _Z11przypisaniePfPiii_param_3
)
{
	.reg .pred 	%p<4>;
	.reg .b32 	%r<15>;
	.reg .b32 	%f<2>;
	.reg .b64 	%rd<9>;

	ld.param.u64 	%rd1, [_Z11przypisaniePfPiii_param_0];
	ld.param.u64 	%rd2, [_Z11przypisaniePfPiii_param_1];
	ld.param.u32 	%r1, [_Z11przypisaniePfPiii_param_2];
	ld.param.u32 	%r2, [_Z11przypisaniePfPiii_param_3];
	mov.u32 	%r3, %ctaid.x;
	mov.u32 	%r4, %ntid.x;
	mul.lo.s32 	%r5, %r3, %r4;
	mov.u32 	%r6, %tid.x;
	mov.u32 	%r7, %ctaid.y;
	mov.u32 	%r8, %ntid.y;
	mul.lo.s32 	%r9, %r7, %r8;
	mov.u32 	%r10, %tid.y;
	neg.s32 	%r11, %r6;
	setp.ne.s32 	%p1, %r5, %r11;
	or.b32  	%r12, %r9, %r10;
	setp.ne.s32 	%p2, %r12, 0;
	or.pred  	%p3, %p1, %p2;
	@%p3 bra 	$L__BB4_2;
	cvta.to.global.u64 	%rd3, %rd2;
	cvta.to.global.u64 	%rd4, %rd1;
	mul.wide.s32 	%rd5, %r1, 4;
	add.s64 	%rd6, %rd3, %rd5;
	ld.global.u32 	%r14, [%rd6];
	cvt.rn.f32.s32 	%f1, %r14;
	mul.wide.s32 	%rd7, %r2, 4;
	add.s64 	%rd8, %rd4, %rd7;
	st.global.f32 	[%rd8], %f1;
$L__BB4_2:
	ret;

}
	// .globl	_Z12przypisanie2PfS_ii
.visible .entry _Z12przypisanie2PfS_ii(
	.param .u64 .ptr .align 1 _Z12przypisanie2PfS_ii_param_0,
	.param .u64 .ptr .align 1 _Z12przypisanie2PfS_ii_param_1,
	.param .u32 _Z12przypisanie2PfS_ii_param_2,
	.param .u32 _Z12przypisanie2PfS_ii_param_3
)
{
	.reg .pred 	%p<4>;
	.reg .b32 	%r<14>;
	.reg .b32 	%f<2>;
	.reg .b64 	%rd<9>;

	ld.param.u64 	%rd1, [_Z12przypisanie2PfS_ii_param_0];
	ld.param.u64 	%rd2, [_Z12przypisanie2PfS_ii_param_1];
	ld.param.u32 	%r1, [_Z12przypisanie2PfS_ii_param_2];
	ld.param.u32 	%r2, [_Z12przypisanie2PfS_ii_param_3];
	mov.u32 	%r3, %ctaid.x;
	mov.u32 	%r4, %ntid.x;
	mul.lo.s32 	%r5, %r3, %r4;
	mov.u32 	%r6, %tid.x;
	mov.u32 	%r7, %ctaid.y;
	mov.u32 	%r8, %ntid.y;
	mul.lo.s32 	%r9, %r7, %r8;
	mov.u32 	%r10, %tid.y;
	neg.s32 	%r11, %r6;
	setp.ne.s32 	%p1, %r5, %r11;
	or.b32  	%r12, %r9, %r10;
	setp.ne.s32 	%p2, %r12, 0;
	or.pred  	%p3, %p1, %p2;
	@%p3 bra 	$L__BB5_2;
	cvta.to.global.u64 	%rd3, %rd2;
	cvta.to.global.u64 	%rd4, %rd1;
	mul.wide.s32 	%rd5, %r1, 4;
	add.s64 	%rd6, %rd3, %rd5;
	ld.global.f32 	%f1, [%rd6];
	mul.wide.s32 	%rd7, %r2, 4;
	add.s64 	%rd8, %rd4, %rd7;
	st.global.f32 	[%rd8], %f1;
$L__BB5_2:
	ret;

}
	// .globl	_Z12przypisaniefPfS_ii
.visible .entry _Z12przypisaniefPfS_ii(
	.param .u64 .ptr .align 1 _Z12przypisaniefPfS_ii_param_0,
	.param .u64 .ptr .align 1 _Z12przypisaniefPfS_ii_param_1,
	.param .u32 _Z12przypisaniefPfS_ii_param_2,
	.param .u32 _Z12przypisaniefPfS_ii_param_3
)
{
	.reg .pred 	%p<4>;
	.reg .b32 	%r<14>;
	.reg .b32 	%f<2>;
	.reg .b64 	%rd<9>;

	ld.param.u64 	%rd1, [_Z12przypisaniefPfS_ii_param_0];
	ld.param.u64 	%rd2, [_Z12przypisaniefPfS_ii_param_1];
	ld.param.u32 	%r1, [_Z12przypisaniefPfS_ii_param_2];
	ld.param.u32 	%r2, [_Z12przypisaniefPfS_ii_param_3];
	mov.u32 	%r3, %ctaid.x;
	mov.u32 	%r4, %ntid.x;
	mul.lo.s32 	%r5, %r3, %r4;
	mov.u32 	%r6, %tid.x;
	mov.u32 	%r7, %ctaid.y;
	mov.u32 	%r8, %ntid.y;
	mul.lo.s32 	%r9, %r7, %r8;
	mov.u32 	%r10, %tid.y;
	neg.s32 	%r11, %r6;
	setp.ne.s32 	%p1, %r5, %r11;
	or.b32  	%r12, %r9, %r10;
	setp.ne.s32 	%p2, %r12, 0;
	or.pred  	%p3, %p1, %p2;
	@%p3 bra 	$L__BB6_2;
	cvta.to.global.u64 	%rd3, %rd2;
	cvta.to.global.u64 	%rd4, %rd1;
	mul.wide.s32 	%rd5, %r1, 4;
	add.s64 	%rd6, %rd3, %rd5;
	ld.global.f32 	%f1, [%rd6];
	mul.wide.s32 	%rd7, %r2, 4;
	add.s64 	%rd8, %rd4, %rd7;
	st.global.f32 	[%rd8], %f1;
$L__BB6_2:
	ret;

}
	// .globl	_Z8subtractPfS_S_
.visible .entry _Z8subtractPfS_S_(
	.param .u64 .ptr .align 1 _Z8subtractPfS_S__param_0,
	.param .u64 .ptr .align 1 _Z8subtractPfS_S__param_1,
	.param .u64 .ptr .align 1 _Z8subtractPfS_S__param_2
)
{
	.reg .pred 	%p<4>;
	.reg .b32 	%r<12>;
	.reg .b32 	%f<4>;
	.reg .b64 	%rd<7>;

	ld.param.u64 	%rd1, [_Z8subtractPfS_S__param_0];
	ld.param.u64 	%rd2, [_Z8subtractPfS_S__param_1];
	ld.param.u64 	%rd3, [_Z8subtractPfS_S__param_2];
	mov.u32 	%r1, %ctaid.y;
	mov.u32 	%r2, %ntid.y;
	mul.lo.s32 	%r3, %r1, %r2;
	mov.u32 	%r4, %tid.y;
	mov.u32 	%r5, %ctaid.x;
	mov.u32 	%r6, %ntid.x;
	mul.lo.s32 	%r7, %r5, %r6;
	mov.u32 	%r8, %tid.x;
	neg.s32 	%r9, %r8;
	setp.ne.s32 	%p1, %r7, %r9;
	or.b32  	%r10, %r3, %r4;
	setp.ne.s32 	%p2, %r10, 0;
	or.pred  	%p3, %p1, %p2;
	@%p3 bra 	$L__BB7_2;
	cvta.to.global.u64 	%rd4, %rd1;
	cvta.to.global.u64 	%rd5, %rd2;
	cvta.to.global.u64 	%rd6, %rd3;
	ld.global.f32 	%f1, [%rd4];
	ld.global.f32 	%f2, [%rd5];
	sub.f32 	%f3, %f1, %f2;
	st.global.f32 	[%rd6], %f3;
$L__BB7_2:
	ret;

}
	// .globl	_Z15matrixTransposePfS_i
.visible .entry _Z15matrixTransposePfS_i(
	.param .u64 .ptr .align 1 _Z15matrixTransposePfS_i_param_0,
	.param .u64 .ptr .align 1 _Z15matrixTransposePfS_i_param_1,
	.param .u32 _Z15matrixTransposePfS_i_param_2
)
{
	.reg .pred 	%p<2>;
	.reg .b32 	%r<13>;
	.reg .b32 	%f<2>;
	.reg .b64 	%rd<9>;

	ld.param.u64 	%rd1, [_Z15matrixTransposePfS_i_param_0];
	ld.param.u64 	%rd2, [_Z15matrixTransposePfS_i_param_1];
	ld.param.u32 	%r3, [_Z15matrixTransposePfS_i_param_2];
	mov.u32 	%r4, %ctaid.y;
	mov.u32 	%r5, %ntid.y;
	mov.u32 	%r6, %tid.y;
	mad.lo.s32 	%r1, %r4, %r5, %r6;
	mov.u32 	%r7, %ctaid.x;
	mov.u32 	%r8, %ntid.x;
	mov.u32 	%r9, %tid.x;
	mad.lo.s32 	%r2, %r7, %r8, %r9;
	max.s32 	%r10, %r1, %r2;
	setp.ge.s32 	%p1, %r10, %r3;
	@%p1 bra 	$L__BB8_2;
	cvta.to.global.u64 	%rd3, %rd1;
	cvta.to.global.u64 	%rd4, %rd2;
	mad.lo.s32 	%r11, %r3, %r2, %r1;
	mul.wide.s32 	%rd5, %r11, 4;
	add.s64 	%rd6, %rd3, %rd5;
	ld.global.f32 	%f1, [%rd6];
	mad.lo.s32 	%r12, %r3, %r1, %r2;
	mul.wide.s32 	%rd7, %r12, 4;
	add.s64 	%rd8, %rd4, %rd7;
	st.global.f32 	[%rd8], %f1;
$L__BB8_2:
	ret;

}
	// .globl	_Z6preparPfi
.visible .entry _Z6preparPfi(
	.param .u64 .ptr .align 1 _Z6preparPfi_param_0,
	.param .u32 _Z6preparPfi_param_1
)
{
	.reg .pred 	%p<4>;
	.reg .b32 	%r<15>;
	.reg .b64 	%rd<5>;

	ld.param.u64 	%rd1, [_Z6preparPfi_param_0];
	ld.param.u32 	%r3, [_Z6preparPfi_param_1];
	mov.u32 	%r4, %ctaid.y;
	mov.u32 	%r5, %ntid.y;
	mov.u32 	%r6, %tid.y;
	mad.lo.s32 	%r7, %r4, %r5, %r6;
	mov.u32 	%r8, %ctaid.x;
	mov.u32 	%r9, %ntid.x;
	mul.lo.s32 	%r10, %r8, %r9;
	mov.u32 	%r11, %tid.x;
	neg.s32 	%r12, %r11;
	setp.ne.s32 	%p1, %r10, %r12;
	setp.ge.s32 	%p2, %r7, %r3;
	or.pred  	%p3, %p1, %p2;
	@%p3 bra 	$L__BB9_2;
	cvta.to.global.u64 	%rd2, %rd1;
	mul.lo.s32 	%r13, %r3, %r7;
	mul.wide.u32 	%rd3, %r13, 4;
	add.s64 	%rd4, %rd2, %rd3;
	mov.b32 	%r14, 0;
	st.global.u32 	[%rd4], %r14;
$L__BB9_2:
	ret;

}
	// .globl	_Z8alfa_matPfPiii
.visible .entry _Z8alfa_matPfPiii(
	.param .u64 .ptr .align 1 _Z8alfa_matPfPiii_param_0,
	.param .u64 .ptr .align 1 _Z8alfa_matPfPiii_param_1,
	.param .u32 _Z8alfa_matPfPiii_param_2,
	.param .u32 _Z8alfa_matPfPiii_param_3
)
{
	.reg .pred 	%p<4>;
	.reg .b32 	%r<18>;
	.reg .b32 	%f<2>;
	.reg .b64 	%rd<9>;

	ld.param.u64 	%rd1, [_Z8alfa_matPfPiii_param_0];
	ld.param.u64 	%rd2, [_Z8alfa_matPfPiii_param_1];
	ld.param.u32 	%r2, [_Z8alfa_matPfPiii_param_2];
	ld.param.u32 	%r4, [_Z8alfa_matPfPiii_param_3];
	mov.u32 	%r5, %ctaid.y;
	mov.u32 	%r6, %ntid.y;
	mov.u32 	%r7, %tid.y;
	mad.lo.s32 	%r8, %r5, %r6, %r7;
	mov.u32 	%r9, %ctaid.x;
	mov.u32 	%r10, %ntid.x;
	mul.lo.s32 	%r11, %r9, %r10;
	mov.u32 	%r12, %tid.x;
	neg.s32 	%r13, %r12;
	setp.ne.s32 	%p1, %r11, %r13;
	setp.ge.s32 	%p2, %r8, %r4;
	or.pred  	%p3, %p1, %p2;
	@%p3 bra 	$L__BB10_2;
	cvta.to.global.u64 	%rd3, %rd2;
	cvta.to.global.u64 	%rd4, %rd1;
	add.s32 	%r14, %r2, %r8;
	sub.s32 	%r15, %r14, %r4;
	mul.wide.s32 	%rd5, %r15, 4;
	add.s64 	%rd6, %rd3, %rd5;
	ld.global.u32 	%r16, [%rd6];
	cvt.rn.f32.s32 	%f1, %r16;
	mul.lo.s32 	%r17, %r4, %r8;
	mul.wide.u32 	%rd7, %r17, 4;
	add.s64 	%rd8, %rd4, %rd7;
	st.global.f32 	[%rd8], %f1;
$L__BB10_2:
	ret;

}
	// .globl	_Z8matrix_PPfi
.visible .entry _Z8matrix_PPfi(
	.param .u64 .ptr .align 1 _Z8matrix_PPfi_param_0,
	.param .u32 _Z8matrix_PPfi_param_1
)
{
	.reg .pred 	%p<2>;
	.reg .b32 	%r<15>;
	.reg .b64 	%rd<7>;

	ld.param.u64 	%rd2, [_Z8matrix_PPfi_param_0];
	cvta.to.global.u64 	%rd1, %rd2;
	mov.u32 	%r3, %ctaid.y;
	mov.u32 	%r4, %ntid.y;
	mov.u32 	%r5, %tid.y;
	mad.lo.s32 	%r1, %r3, %r4, %r5;
	mov.u32 	%r6, %ctaid.x;
	mov.u32 	%r7, %ntid.x;
	mov.u32 	%r8, %tid.x;
	mad.lo.s32 	%r2, %r6, %r7, %r8;
	setp.ne.s32 	%p1, %r1, %r2;
	@%p1 bra 	$L__BB11_2;
	shl.b32 	%r12, %r1, 2;
	add.s32 	%r13, %r12, %r1;
	mul.wide.u32 	%rd5, %r13, 4;
	add.s64 	%rd6, %rd1, %rd5;
	mov.b32 	%r14, 1148846080;
	st.global.u32 	[%rd6], %r14;
	bra.uni 	$L__BB11_3;
$L__BB11_2:
	shl.b32 	%r9, %r2, 2;
	add.s32 	%r10, %r9, %r1;
	mul.wide.s32 	%rd3, %r10, 4;
	add.s64 	%rd4, %rd1, %rd3;
	mov.b32 	%r11, 0;
	st.global.u32 	[%rd4], %r11;
$L__BB11_3:
	ret;

}
	// .globl	_Z15addScalarKernelPdfS_i
.visible .entry _Z15addScalarKernelPdfS_i(
	.param .u64 .ptr .align 1 _Z15addScalarKernelPdfS_i_param_0,
	.param .f32 _Z15addScalarKernelPdfS_i_param_1,
	.param .u64 .ptr .align 1 _Z15addScalarKernelPdfS_i_param_2,
	.param .u32 _Z15addScalarKernelPdfS_i_param_3
)
{
	.reg .pred 	%p<4>;
	.reg .b32 	%r<12>;
	.reg .b32 	%f<2>;
	.reg .b64 	%rd<5>;
	.reg .b64 	%fd<4>;

	ld.param.u64 	%rd1, [_Z15addScalarKernelPdfS_i_param_0];
	ld.param.f32 	%f1, [_Z15addScalarKernelPdfS_i_param_1];
	ld.param.u64 	%rd2, [_Z15addScalarKernelPdfS_i_param_2];
	mov.u32 	%r1, %ctaid.x;
	mov.u32 	%r2, %ntid.x;
	mul.lo.s32 	%r3, %r1, %r2;
	mov.u32 	%r4, %tid.x;
	mov.u32 	%r5, %ctaid.y;
	mov.u32 	%r6, %ntid.y;
	mul.lo.s32 	%r7, %r5, %r6;
	mov.u32 	%r8, %tid.y;
	neg.s32 	%r9, %r4;
	setp.ne.s32 	%p1, %r3, %r9;
	or.b32  	%r10, %r7, %r8;
	setp.ne.s32 	%p2, %r10, 0;
	or.pred  	%p3, %p1, %p2;
	@%p3 bra 	$L__BB12_2;
	cvta.to.global.u64 	%rd3, %rd1;
	cvta.to.global.u64 	%rd4, %rd2;
	ld.global.f64 	%fd1, [%rd3];
	cvt.f64.f32 	%fd2, %f1;
	add.f64 	%fd3, %fd1, %fd2;
	st.global.f64 	[%rd4], %fd3;
$L__BB12_2:
	ret;

}
	// .globl	_Z25standard_deviation_kernelPKfPfS1_i
.visible .entry _Z25standard_deviation_kernelPKfPfS1_i(
	.param .u64 .ptr .align 1 _Z25standard_deviation_kernelPKfPfS1_i_param_0,
	.param .u64 .ptr .align 1 _Z25standard_deviation_kernelPKfPfS1_i_param_1,
	.param .u64 .ptr .align 1 _Z25standard_deviation_kernelPKfPfS1_i_param_2,
	.param .u32 _Z25standard_deviation_kernelPKfPfS1_i_param_3
)
{
	.reg .pred 	%p<5>;
	.reg .b32 	%r<6>;
	.reg .b32 	%f<17>;
	.reg .b64 	%rd<9>;

	ld.param.u64 	%rd4, [_Z25standard_deviation_kernelPKfPfS1_i_param_0];
	ld.param.u64 	%rd5, [_Z25standard_deviation_kernelPKfPfS1_i_param_1];
	ld.param.u64 	%rd3, [_Z25standard_deviation_kernelPKfPfS1_i_param_2];
	ld.param.u32 	%r3, [_Z25standard_deviation_kernelPKfPfS1_i_param_3];
	cvta.to.global.u64 	%rd1, %rd5;
	cvta.to.global.u64 	%rd6, %rd4;
	mov.u32 	%r4, %ctaid.x;
	mov.u32 	%r5, %ntid.x;
	mov.u32 	%r1, %tid.x;
	mad.lo.s32 	%r2, %r4, %r5, %r1;
	setp.ge.s32 	%p1, %r2, %r3;
	mul.wide.s32 	%rd7, %r2, 4;
	add.s64 	%rd2, %rd6, %rd7;
	mov.f32 	%f16, 0f00000000;
	@%p1 bra 	$L__BB13_2;
	ld.global.f32 	%f6, [%rd2];
	add.f32 	%f16, %f6, 0f00000000;
$L__BB13_2:
	setp.ne.s32 	%p2, %r1, 0;
	@%p2 bra 	$L__BB13_4;
	cvt.rn.f32.s32 	%f7, %r3;
	div.rn.f32 	%f8, %f16, %f7;
	st.global.f32 	[%rd1], %f8;
$L__BB13_4:
	setp.ge.s32 	%p3, %r2, %r3;
	@%p3 bra 	$L__BB13_6;
	ld.global.f32 	%f9, [%rd2];
	ld.global.f32 	%f10, [%rd1];
	sub.f32 	%f11, %f9, %f10;
	fma.rn.f32 	%f16, %f11, %f11, %f16;
$L__BB13_6:
	setp.ne.s32 	%p4, %r1, 0;
	@%p4 bra 	$L__BB13_8;
	cvt.rn.f32.s32 	%f12, %r3;
	div.rn.f32 	%f13, %f16, %f12;
	sqrt.rn.f32 	%f14, %f13;
	cvta.to.global.u64 	%rd8, %rd3;
	st.global.f32 	[%rd8], %f14;
$L__BB13_8:
	ret;

}
	// .globl	_Z14matrixSubtractPfS_S_i
.visible .entry _Z14matrixSubtractPfS_S_i(
	.param .u64 .ptr .align 1 _Z14matrixSubtractPfS_S_i_param_0,
	.param .u64 .ptr .align 1 _Z14matrixSubtractPfS_S_i_param_1,
	.param .u64 .ptr .align 1 _Z14matrixSubtractPfS_S_i_param_2,
	.param .u32 _Z14matrixSubtractPfS_S_i_param_3
)
{
	.reg .pred 	%p<2>;
	.reg .b32 	%r<12>;
	.reg .b32 	%f<4>;
	.reg .b64 	%rd<11>;

	ld.param.u64 	%rd1, [_Z14matrixSubtractPfS_S_i_param_0];
	ld.param.u64 	%rd2, [_Z14matrixSubtractPfS_S_i_param_1];
	ld.param.u64 	%rd3, [_Z14matrixSubtractPfS_S_i_param_2];
	ld.param.u32 	%r3, [_Z14matrixSubtractPfS_S_i_param_3];
	mov.u32 	%r4, %ctaid.y;
	mov.u32 	%r5, %ntid.y;
	mov.u32 	%r6, %tid.y;
	mad.lo.s32 	%r1, %r4, %r5, %r6;
	mov.u32 	%r7, %ctaid.x;
	mov.u32 	%r8, %ntid.x;
	mov.u32 	%r9, %tid.x;
	mad.lo.s32 	%r2, %r7, %r8, %r9;
	max.s32 	%r10, %r1, %r2;
	setp.ge.s32 	%p1, %r10, %r3;
	@%p1 bra 	$L__BB14_2;
	cvta.to.global.u64 	%rd4, %rd1;
	cvta.to.global.u64 	%rd5, %rd2;
	cvta.to.global.u64 	%rd6, %rd3;
	mad.lo.s32 	%r11, %r3, %r1, %r2;
	mul.wide.s32 	%rd7, %r11, 4;
	add.s64 	%rd8, %rd4, %rd7;
	ld.global.f32 	%f1, [%rd8];
	add.s64 	%rd9, %rd5, %rd7;
	ld.global.f32 	%f2, [%rd9];
	sub.f32 	%f3, %f1, %f2;
	add.s64 	%rd10, %rd6, %rd7;
	st.global.f32 	[%rd10], %f3;
$L__BB14_2:
	ret;

}
	// .globl	_Z21matrixMultiplyByConstPfS_S_i
.visible .entry _Z21matrixMultiplyByConstPfS_S_i(
	.param .u64 .ptr .align 1 _Z21matrixMultiplyByConstPfS_S_i_param_0,
	.param .u64 .ptr .align 1 _Z21matrixMultiplyByConstPfS_S_i_param_1,
	.param .u64 .ptr .align 1 _Z21matrixMultiplyByConstPfS_S_i_param_2,
	.param .u32 _Z21matrixMultiplyByConstPfS_S_i_param_3
)
{
	.reg .pred 	%p<2>;
	.reg .b32 	%r<12>;
	.reg .b32 	%f<4>;
	.reg .b64 	%rd<10>;

	ld.param.u64 	%rd1, [_Z21matrixMultiplyByConstPfS_S_i_param_0];
	ld.param.u64 	%rd2, [_Z21matrixMultiplyByConstPfS_S_i_param_1];
	ld.param.u64 	%rd3, [_Z21matrixMultiplyByConstPfS_S_i_param_2];
	ld.param.u32 	%r3, [_Z21matrixMultiplyByConstPfS_S_i_param_3];
	mov.u32 	%r4, %ctaid.y;
	mov.u32 	%r5, %ntid.y;
	mov.u32 	%r6, %tid.y;
	mad.lo.s32 	%r1, %r4, %r5, %r6;
	mov.u32 	%r7, %ctaid.x;
	mov.u32 	%r8, %ntid.x;
	mov.u32 	%r9, %tid.x;
	mad.lo.s32 	%r2, %r7, %r8, %r9;
	max.s32 	%r10, %r1, %r2;
	setp.ge.s32 	%p1, %r10, %r3;
	@%p1 bra 	$L__BB15_2;
	cvta.to.global.u64 	%rd4, %rd2;
	cvta.to.global.u64 	%rd5, %rd1;
	cvta.to.global.u64 	%rd6, %rd3;
	ld.global.f32 	%f1, [%rd4];
	mad.lo.s32 	%r11, %r3, %r1, %r2;
	mul.wide.s32 	%rd7, %r11, 4;
	add.s64 	%rd8, %rd5, %rd7;
	ld.global.f32 	%f2, [%rd8];
	mul.f32 	%f3, %f1, %f2;
	add.s64 	%rd9, %rd6, %rd7;
	st.global.f32 	[%rd9], %f3;
$L__BB15_2:
	ret;

}
	// .globl	_Z25matrixMultiplyByConstrealPffS_i
.visible .entry _Z25matrixMultiplyByConstrealPffS_i(
	.param .u64 .ptr .align 1 _Z25matrixMultiplyByConstrealPffS_i_param_0,
	.param .f32 _Z25matrixMultiplyByConstrealPffS_i_param_1,
	.param .u64 .ptr .align 1 _Z25matrixMultiplyByConstrealPffS_i_param_2,
	.param .u32 _Z25matrixMultiplyByConstrealPffS_i_param_3
)
{
	.reg .pred 	%p<2>;
	.reg .b32 	%r<12>;
	.reg .b32 	%f<4>;
	.reg .b64 	%rd<8>;

	ld.param.u64 	%rd1, [_Z25matrixMultiplyByConstrealPffS_i_param_0];
	ld.param.f32 	%f1, [_Z25matrixMultiplyByConstrealPffS_i_param_1];
	ld.param.u64 	%rd2, [_Z25matrixMultiplyByConstrealPffS_i_param_2];
	ld.param.u32 	%r3, [_Z25matrixMultiplyByConstrealPffS_i_param_3];
	mov.u32 	%r4, %ctaid.y;
	mov.u32 	%r5, %ntid.y;
	mov.u32 	%r6, %tid.y;
	mad.lo.s32 	%r1, %r4, %r5, %r6;
	mov.u32 	%r7, %ctaid.x;
	mov.u32 	%r8, %ntid.x;
	mov.u32 	%r9, %tid.x;
	mad.lo.s32 	%r2, %r7, %r8, %r9;
	max.s32 	%r10, %r1, %r2;
	setp.ge.s32 	%p1, %r10, %r3;
	@%p1 bra 	$L__BB16_2;
	cvta.to.global.u64 	%rd3, %rd1;
	cvta.to.global.u64 	%rd4, %rd2;
	mad.lo.s32 	%r11, %r3, %r1, %r2;
	mul.wide.s32 	%rd5, %r11, 4;
	add.s64 	%rd6, %rd3, %rd5;
	ld.global.f32 	%f2, [%rd6];
	mul.f32 	%f3, %f1, %f2;
	add.s64 	%rd7, %rd4, %rd5;
	st.global.f32 	[%rd7], %f3;
$L__BB16_2:
	ret;

}
	// .globl	_Z22matrixMultiplyByConstdPdfPfi
.visible .entry _Z22matrixMultiplyByConstdPdfPfi(
	.param .u64 .ptr .align 1 _Z22matrixMultiplyByConstdPdfPfi_param_0,
	.param .f32 _Z22matrixMultiplyByConstdPdfPfi_param_1,
	.param .u64 .ptr .align 1 _Z22matrixMultiplyByConstdPdfPfi_param_2,
	.param .u32 _Z22matrixMultiplyByConstdPdfPfi_param_3
)
{
	.reg .pred 	%p<2>;
	.reg .b32 	%r<12>;
	.reg .b32 	%f<3>;
	.reg .b64 	%rd<9>;
	.reg .b64 	%fd<4>;

	ld.param.u64 	%rd1, [_Z22matrixMultiplyByConstdPdfPfi_param_0];
	ld.param.f32 	%f1, [_Z22matrixMultiplyByConstdPdfPfi_param_1];
	ld.param.u64 	%rd2, [_Z22matrixMultiplyByConstdPdfPfi_param_2];
	ld.param.u32 	%r3, [_Z22matrixMultiplyByConstdPdfPfi_param_3];
	mov.u32 	%r4, %ctaid.y;
	mov.u32 	%r5, %ntid.y;
	mov.u32 	%r6, %tid.y;
	mad.lo.s32 	%r1, %r4, %r5, %r6;
	mov.u32 	%r7, %ctaid.x;
	mov.u32 	%r8, %ntid.x;
	mov.u32 	%r9, %tid.x;
	mad.lo.s32 	%r2, %r7, %r8, %r9;
	max.s32 	%r10, %r1, %r2;
	setp.ge.s32 	%p1, %r10, %r3;
	@%p1 bra 	$L__BB17_2;
	cvta.to.global.u64 	%rd3, %rd1;
	cvta.to.global.u64 	%rd4, %rd2;
	cvt.f64.f32 	%fd1, %f1;
	mad.lo.s32 	%r11, %r3, %r1, %r2;
	mul.wide.s32 	%rd5, %r11, 8;
	add.s64 	%rd6, %rd3, %rd5;
	ld.global.f64 	%fd2, [%rd6];
	mul.f64 	%fd3, %fd2, %fd1;
	cvt.rn.f32.f64 	%f2, %fd3;
	mul.wide.s32 	%rd7, %r11, 4;
	add.s64 	%rd8, %rd4, %rd7;
	st.global.f32 	[%rd8], %f2;
$L__BB17_2:
	ret;

}
	// .globl	_Z20matrixDivisionKernelPfPdS_i
.visible .entry _Z20matrixDivisionKernelPfPdS_i(
	.param .u64 .ptr .align 1 _Z20matrixDivisionKernelPfPdS_i_param_0,
	.param .u64 .ptr .align 1 _Z20matrixDivisionKernelPfPdS_i_param_1,
	.param .u64 .ptr .align 1 _Z20matrixDivisionKernelPfPdS_i_param_2,
	.param .u32 _Z20matrixDivisionKernelPfPdS_i_param_3
)
{
	.reg .pred 	%p<2>;
	.reg .b32 	%r<14>;
	.reg .b32 	%f<3>;
	.reg .b64 	%rd<10>;
	.reg .b64 	%fd<4>;

	ld.param.u64 	%rd1, [_Z20matrixDivisionKernelPfPdS_i_param_0];
	ld.param.u64 	%rd2, [_Z20matrixDivisionKernelPfPdS_i_param_1];
	ld.param.u64 	%rd3, [_Z20matrixDivisionKernelPfPdS_i_param_2];
	ld.param.u32 	%r4, [_Z20matrixDivisionKernelPfPdS_i_param_3];
	mov.u32 	%r5, %ctaid.x;
	mov.u32 	%r6, %ntid.x;
	mov.u32 	%r7, %tid.x;
	mad.lo.s32 	%r1, %r5, %r6, %r7;
	mov.u32 	%r8, %ctaid.y;
	mov.u32 	%r9, %ntid.y;
	mov.u32 	%r10, %tid.y;
	mad.lo.s32 	%r11, %r8, %r9, %r10;
	max.s32 	%r12, %r1, %r11;
	setp.ge.s32 	%p1, %r12, %r4;
	@%p1 bra 	$L__BB18_2;
	cvta.to.global.u64 	%rd4, %rd1;
	cvta.to.global.u64 	%rd5, %rd2;
	cvta.to.global.u64 	%rd6, %rd3;
	mad.lo.s32 	%r13, %r4, %r1, %r11;
	mul.wide.s32 	%rd7, %r13, 4;
	add.s64 	%rd8, %rd4, %rd7;
	ld.global.f32 	%f1, [%rd8];
	cvt.f64.f32 	%fd1, %f1;
	ld.global.f64 	%fd2, [%rd5];
	div.rn.f64 	%fd3, %fd1, %fd2;
	cvt.rn.f32.f64 	%f2, %fd3;
	add.s64 	%rd9, %rd6, %rd7;
	st.global.f32 	[%rd9], %f2;
$L__BB18_2:
	ret;

}
	// .globl	_Z21matrixDivisionKerneldPdS_S_i
.visible .entry _Z21matrixDivisionKerneldPdS_S_i(
	.param .u64 .ptr .align 1 _Z21matrixDivisionKerneldPdS_S_i_param_0,
	.param .u64 .ptr .align 1 _Z21matrixDivisionKerneldPdS_S_i_param_1,
	.param .u64 .ptr .align 1 _Z21matrixDivisionKerneldPdS_S_i_param_2,
	.param .u32 _Z21matrixDivisionKerneldPdS_S_i_param_3
)
{
	.reg .pred 	%p<2>;
	.reg .b32 	%r<14>;
	.reg .b64 	%rd<10>;
	.reg .b64 	%fd<4>;

	ld.param.u64 	%rd1, [_Z21matrixDivisionKerneldPdS_S_i_param_0];
	ld.param.u64 	%rd2, [_Z21matrixDivisionKerneldPdS_S_i_param_1];
	ld.param.u64 	%rd3, [_Z21matrixDivisionKerneldPdS_S_i_param_2];
	ld.param.u32 	%r4, [_Z21matrixDivisionKerneldPdS_S_i_param_3];
	mov.u32 	%r5, %ctaid.x;
	mov.u32 	%r6, %ntid.x;
	mov.u32 	%r7, %tid.x;
	mad.lo.s32 	%r1, %r5, %r6, %r7;
	mov.u32 	%r8, %ctaid.y;
	mov.u32 	%r9, %ntid.y;
	mov.u32 	%r10, %tid.y;
	mad.lo.s32 	%r11, %r8, %r9, %r10;
	max.s32 	%r12, %r1, %r11;
	setp.ge.s32 	%p1, %r12, %r4;
	@%p1 bra 	$L__BB19_2;
	cvta.to.global.u64 	%rd4, %rd1;
	cvta.to.global.u64 	%rd5, %rd2;
	cvta.to.global.u64 	%rd6, %rd3;
	mad.lo.s32 	%r13, %r4, %r1, %r11;
	mul.wide.s32 	%rd7, %r13, 8;
	add.s64 	%rd8, %rd4, %rd7;
	ld.global.f64 	%fd1, [%rd8];
	ld.global.f64 	%fd2, [%rd5];
	div.rn.f64 	%fd3, %fd1, %fd2;
	add.s64 	%rd9, %rd6, %rd7;
	st.global.f64 	[%rd9], %fd3;
$L__BB19_2:
	ret;

}
	// .globl	_Z9matrixAddPfS_S_i
.visible .entry _Z9matrixAddPfS_S_i(
	.param .u64 .ptr .align 1 _Z9matrixAddPfS_S_i_param_0,
	.param .u64 .ptr .align 1 _Z9matrixAddPfS_S_i_param_1,
	.param .u64 .ptr .align 1 _Z9matrixAddPfS_S_i_param_2,
	.param .u32 _Z9matrixAddPfS_S_i_param_3
)
{
	.reg .pred 	%p<2>;
	.reg .b32 	%r<12>;
	.reg .b32 	%f<4>;
	.reg .b64 	%rd<11>;

	ld.param.u64 	%rd1, [_Z9matrixAddPfS_S_i_param_0];
	ld.param.u64 	%rd2, [_Z9matrixAddPfS_S_i_param_1];
	ld.param.u64 	%rd3, [_Z9matrixAddPfS_S_i_param_2];
	ld.param.u32 	%r3, [_Z9matrixAddPfS_S_i_param_3];
	mov.u32 	%r4, %ctaid.y;
	mov.u32 	%r5, %ntid.y;
	mov.u32 	%r6, %tid.y;
	mad.lo.s32 	%r1, %r4, %r5, %r6;
	mov.u32 	%r7, %ctaid.x;
	mov.u32 	%r8, %ntid.x;
	mov.u32 	%r9, %tid.x;
	mad.lo.s32 	%r2, %r7, %r8, %r9;
	max.s32 	%r10, %r1, %r2;
	setp.ge.s32 	%p1, %r10, %r3;
	@%p1 bra 	$L__BB20_2;
	cvta.to.global.u64 	%rd4, %rd1;
	cvta.to.global.u64 	%rd5, %rd2;
	cvta.to.global.u64 	%rd6, %rd3;
	mad.lo.s32 	%r11, %r3, %r1, %r2;
	mul.wide.s32 	%rd7, %r11, 4;
	add.s64 	%rd8, %rd4, %rd7;
	ld.global.f32 	%f1, [%rd8];
	add.s64 	%rd9, %rd5, %rd7;
	ld.global.f32 	%f2, [%rd9];
	add.f32 	%f3, %f1, %f2;
	add.s64 	%rd10, %rd6, %rd7;
	st.global.f32 	[%rd10], %f3;
$L__BB20_2:
	ret;

}
	// .globl	_Z11checking_ifPfS_iS_Piii
.visible .entry _Z11checking_ifPfS_iS_Piii(
	.param .u64 .ptr .align 1 _Z11checking_ifPfS_iS_Piii_param_0,
	.param .u64 .ptr .align 1 _Z11checking_ifPfS_iS_Piii_param_1,
	.param .u32 _Z11checking_ifPfS_iS_Piii_param_2,
	.param .u64 .ptr .align 1 _Z11checking_ifPfS_iS_Piii_param_3,
	.param .u64 .ptr .align 1 _Z11checking_ifPfS_iS_Piii_param_4,
	.param .u32 _Z11checking_ifPfS_iS_Piii_param_5,
	.param .u32 _Z11checking_ifPfS_iS_Piii_param_6
)
{
	.reg .pred 	%p<5>;
	.reg .b32 	%r<18>;
	.reg .b32 	%f<5>;
	.reg .b64 	%rd<13>;

	ld.param.u64 	%rd1, [_Z11checking_ifPfS_iS_Piii_param_0];
	ld.param.u64 	%rd2, [_Z11checking_ifPfS_iS_Piii_param_1];
	ld.param.u32 	%r1, [_Z11checking_ifPfS_iS_Piii_param_2];
	ld.param.u64 	%rd3, [_Z11checking_ifPfS_iS_Piii_param_3];
	ld.param.u64 	%rd4, [_Z11checking_ifPfS_iS_Piii_param_4];
	ld.param.u32 	%r2, [_Z11checking_ifPfS_iS_Piii_param_5];
	ld.param.u32 	%r3, [_Z11checking_ifPfS_iS_Piii_param_6];
	mov.u32 	%r4, %ctaid.x;
	mov.u32 	%r5, %ntid.x;
	mul.lo.s32 	%r6, %r4, %r5;
	mov.u32 	%r7, %tid.x;
	neg.s32 	%r8, %r7;
	setp.ne.s32 	%p1, %r6, %r8;
	@%p1 bra 	$L__BB21_3;
	cvta.to.global.u64 	%rd5, %rd1;
	cvta.to.global.u64 	%rd6, %rd2;
	ld.global.f32 	%f1, [%rd5];
	abs.f32 	%f2, %f1;
	ld.global.f32 	%f3, [%rd6];
	setp.leu.f32 	%p2, %f2, %f3;
	sub.s32 	%r9, %r3, %r2;
	setp.ge.s32 	%p3, %r1, %r9;
	or.pred  	%p4, %p2, %p3;
	@%p4 bra 	$L__BB21_3;
	cvta.to.global.u64 	%rd7, %rd4;
	sub.s32 	%r10, %r1, %r2;
	mul.wide.s32 	%rd8, %r10, 4;
	add.s64 	%rd9, %rd7, %rd8;
	ld.global.u32 	%r11, [%rd9];
	add.s32 	%r12, %r2, %r1;
	mul.wide.s32 	%rd10, %r12, 4;
	add.s64 	%rd11, %rd7, %rd10;
	ld.global.u32 	%r13, [%rd11];
	add.s32 	%r14, %r13, %r11;
	shr.u32 	%r15, %r14, 31;
	add.s32 	%r16, %r14, %r15;
	shr.s32 	%r17, %r16, 1;
	cvt.rn.f32.s32 	%f4, %r17;
	cvta.to.global.u64 	%rd12, %rd3;
	st.global.f32 	[%rd12], %f4;
$L__BB21_3:
	ret;

}
	// .globl	_Z15circshiftKernelPfi
.visible .entry _Z15circshiftKernelPfi(
	.param .u64 .ptr .align 1 _Z15circshiftKernelPfi_param_0,
	.param .u32 _Z15circshiftKernelPfi_param_1
)
{
	.reg .pred 	%p<2>;
	.reg .b32 	%r<9>;
	.reg .b32 	%f<4>;
	.reg .b64 	%rd<7>;

	ld.param.u64 	%rd1, [_Z15circshiftKernelPfi_param_0];
	ld.param.u32 	%r2, [_Z15circshiftKernelPfi_param_1];
	mov.u32 	%r3, %ctaid.x;
	mov.u32 	%r4, %ntid.x;
	mov.u32 	%r5, %tid.x;
	mad.lo.s32 	%r1, %r3, %r4, %r5;
	setp.ge.s32 	%p1, %r1, %r2;
	@%p1 bra 	$L__BB22_2;
	cvta.to.global.u64 	%rd2, %rd1;
	mul.wide.s32 	%rd3, %r1, 4;
	add.s64 	%rd4, %rd2, %rd3;
	ld.global.f32 	%f1, [%rd4];
	cvt.rzi.s32.f32 	%r6, %f1;
	add.s32 	%r7, %r1, 1;
	rem.s32 	%r8, %r7, %r2;
	mul.wide.s32 	%rd5, %r8, 4;
	add.s64 	%rd6, %rd2, %rd5;
	ld.global.f32 	%f2, [%rd6];
	st.global.f32 	[%rd4], %f2;
	cvt.rn.f32.s32 	%f3, %r6;
	st.global.f32 	[%rd6], %f3;
$L__BB22_2:
	ret;

}


// ===== COMPILED SASS (sm_100) =====

	.target	sm_100

	.elftype	@"ET_EXEC"


//--------------------- .note.nv.tkinfo           --------------------------
	.section	.note.nv.tkinfo,"",@"SHT_NOTE"
	.sectionflags	@"SHF_NOTE_NV_TKINFO"
	.tkinfo
        /*0018*/ 	.word	0x00000002
        /*0030*/ 	.string	""
        /*0030*/ 	.string	"ptxas"
        /*0030*/ 	.string	"Cuda compilation tools, release 13.0, V13.0.88"
        /*0030*/ 	.string	"Build cuda_13.0.r13.0/compiler.36424714_0"
        /*0030*/ 	.string	"-arch sm_100 -m 64 "



//--------------------- .note.nv.cuinfo           --------------------------
	.section	.note.nv.cuinfo,"",@"SHT_NOTE"
	.sectionflags	@"SHF_NOTE_NV_CUINFO"
        /*0018*/ 	.short	0x0002
        /*001a*/ 	.short	0x0064
        /*001c*/ 	.short	0x0082
	.zero		2


//--------------------- .nv.info                  --------------------------
	.section	.nv.info,"",@"SHT_CUDA_INFO"
	.align	4


	//----- nvinfo : EIATTR_REGCOUNT
	.align		4
        /*0000*/ 	.byte	0x04, 0x2f
        /*0002*/ 	.short	(.L_1 - .L_0)
	.align		4
.L_0:
        /*0004*/ 	.word	index@(_Z14matrixMultiplyPfS_S_i)
        /*0008*/ 	.word	0x00000018


	//----- nvinfo : EIATTR_FRAME_SIZE
	.align		4
.L_1:
        /*000c*/ 	.byte	0x04, 0x11
        /*000e*/ 	.short	(.L_3 - .L_2)
	.align		4
.L_2:
        /*0010*/ 	.word	index@(_Z14matrixMultiplyPfS_S_i)
        /*0014*/ 	.word	0x00000000


	//----- nvinfo : EIATTR_REGCOUNT
	.align		4
.L_3:
        /*0018*/ 	.byte	0x04, 0x2f
        /*001a*/ 	.short	(.L_5 - .L_4)
	.align		4
.L_4:
        /*001c*/ 	.word	index@(_Z16matrixMultiplycdPfS_Pdi)
        /*0020*/ 	.word	0x00000016


	//----- nvinfo : EIATTR_FRAME_SIZE
	.align		4
.L_5:
        /*0024*/ 	.byte	0x04, 0x11
        /*0026*/ 	.short	(.L_7 - .L_6)
	.align		4
.L_6:
        /*0028*/ 	.word	index@(_Z16matrixMultiplycdPfS_Pdi)
        /*002c*/ 	.word	0x00000000


	//----- nvinfo : EIATTR_REGCOUNT
	.align		4
.L_7:
        /*0030*/ 	.byte	0x04, 0x2f
        /*0032*/ 	.short	(.L_9 - .L_8)
	.align		4
.L_8:
        /*0034*/ 	.word	index@(_Z17matrixMultiplyacdPdPfS_i)
        /*0038*/ 	.word	0x00000018


	//----- nvinfo : EIATTR_FRAME_SIZE
	.align		4
.L_9:
        /*003c*/ 	.byte	0x04, 0x11
        /*003e*/ 	.short	(.L_11 - .L_10)
	.align		4
.L_10:
        /*0040*/ 	.word	index@(_Z17matrixMultiplyacdPdPfS_i)
        /*0044*/ 	.word	0x00000000


	//----- nvinfo : EIATTR_REGCOUNT
	.align		4
.L_11:
        /*0048*/ 	.byte	0x04, 0x2f
        /*004a*/ 	.short	(.L_13 - .L_12)
	.align		4
.L_12:
        /*004c*/ 	.word	index@(_Z20create_matrix_kernelPfii)
        /*0050*/ 	.word	0x00000008


	//----- nvinfo : EIATTR_FRAME_SIZE
	.align		4
.L_13:
        /*0054*/ 	.byte	0x04, 0x11
        /*0056*/ 	.short	(.L_15 - .L_14)
	.align		4
.L_14:
        /*0058*/ 	.word	index@(_Z20create_matrix_kernelPfii)
        /*005c*/ 	.word	0x00000000


	//----- nvinfo : EIATTR_REGCOUNT
	.align		4
.L_15:
        /*0060*/ 	.byte	0x04, 0x2f
        /*0062*/ 	.short	(.L_17 - .L_16)
	.align		4
.L_16:
        /*0064*/ 	.word	index@(_Z11przypisaniePfPiii)
        /*0068*/ 	.word	0x0000000a


	//----- nvinfo : EIATTR_FRAME_SIZE
	.align		4
.L_17:
        /*006c*/ 	.byte	0x04, 0x11
        /*006e*/ 	.short	(.L_19 - .L_18)
	.align		4
.L_18:
        /*0070*/ 	.word	index@(_Z11przypisaniePfPiii)
        /*0074*/ 	.word	0x00000000


	//----- nvinfo : EIATTR_REGCOUNT
	.align		4
.L_19:
        /*0078*/ 	.byte	0x04, 0x2f
        /*007a*/ 	.short	(.L_21 - .L_20)
	.align		4
.L_20:
        /*007c*/ 	.word	index@(_Z12przypisanie2PfS_ii)
        /*0080*/ 	.word	0x0000000a


	//----- nvinfo : EIATTR_FRAME_SIZE
	.align		4
.L_21:
        /*0084*/ 	.byte	0x04, 0x11
        /*0086*/ 	.short	(.L_23 - .L_22)
	.align		4
.L_22:
        /*0088*/ 	.word	index@(_Z12przypisanie2PfS_ii)
        /*008c*/ 	.word	0x00000000


	//----- nvinfo : EIATTR_REGCOUNT
	.align		4
.L_23:
        /*0090*/ 	.byte	0x04, 0x2f
        /*0092*/ 	.short	(.L_25 - .L_24)
	.align		4
.L_24:
        /*0094*/ 	.word	index@(_Z12przypisaniefPfS_ii)
        /*0098*/ 	.word	0x0000000a


	//----- nvinfo : EIATTR_FRAME_SIZE
	.align		4
.L_25:
        /*009c*/ 	.byte	0x04, 0x11
        /*009e*/ 	.short	(.L_27 - .L_26)
	.align		4
.L_26:
        /*00a0*/ 	.word	index@(_Z12przypisaniefPfS_ii)
        /*00a4*/ 	.word	0x00000000


	//----- nvinfo : EIATTR_REGCOUNT
	.align		4
.L_27:
        /*00a8*/ 	.byte	0x04, 0x2f
        /*00aa*/ 	.short	(.L_29 - .L_28)
	.align		4
.L_28:
        /*00ac*/ 	.word	index@(_Z8subtractPfS_S_)
        /*00b0*/ 	.word	0x0000000c


	//----- nvinfo : EIATTR_FRAME_SIZE
	.align		4
.L_29:
        /*00b4*/ 	.byte	0x04, 0x11
        /*00b6*/ 	.short	(.L_31 - .L_30)
	.align		4
.L_30:
        /*00b8*/ 	.word	index@(_Z8subtractPfS_S_)
        /*00bc*/ 	.word	0x00000000


	//----- nvinfo : EIATTR_REGCOUNT
	.align		4
.L_31:
        /*00c0*/ 	.byte	0x04, 0x2f
        /*00c2*/ 	.short	(.L_33 - .L_32)
	.align		4
.L_32:
        /*00c4*/ 	.word	index@(_Z15matrixTransposePfS_i)
        /*00c8*/ 	.word	0x0000000a


	//----- nvinfo : EIATTR_FRAME_SIZE
	.align		4
.L_33:
        /*00cc*/ 	.byte	0x04, 0x11
        /*00ce*/ 	.short	(.L_35 - .L_34)
	.align		4
.L_34:
        /*00d0*/ 	.word	index@(_Z15matrixTransposePfS_i)
        /*00d4*/ 	.word	0x00000000


	//----- nvinfo : EIATTR_REGCOUNT
	.align		4
.L_35:
        /*00d8*/ 	.byte	0x04, 0x2f
        /*00da*/ 	.short	(.L_37 - .L_36)
	.align		4
.L_36:
        /*00dc*/ 	.word	index@(_Z6preparPfi)
        /*00e0*/ 	.word	0x00000008


	//----- nvinfo : EIATTR_FRAME_SIZE
	.align		4
.L_37:
        /*00e4*/ 	.byte	0x04, 0x11
        /*00e6*/ 	.short	(.L_39 - .L_38)
	.align		4
.L_38:
        /*00e8*/ 	.word	index@(_Z6preparPfi)
        /*00ec*/ 	.word	0x00000000


	//----- nvinfo : EIATTR_REGCOUNT
	.align		4
.L_39:
        /*00f0*/ 	.byte	0x04, 0x2f
        /*00f2*/ 	.short	(.L_41 - .L_40)
	.align		4
.L_40:
        /*00f4*/ 	.word	index@(_Z8alfa_matPfPiii)
        /*00f8*/ 	.word	0x0000000a


	//----- nvinfo : EIATTR_FRAME_SIZE
	.align		4
.L_41:
        /*00fc*/ 	.byte	0x04, 0x11
        /*00fe*/ 	.short	(.L_43 - .L_42)
	.align		4
.L_42:
        /*0100*/ 	.word	index@(_Z8alfa_matPfPiii)
        /*0104*/ 	.word	0x00000000


	//----- nvinfo : EIATTR_REGCOUNT
	.align		4
.L_43:
        /*0108*/ 	.byte	0x04, 0x2f
        /*010a*/ 	.short	(.L_45 - .L_44)
	.align		4
.L_44:
        /*010c*/ 	.word	index@(_Z8matrix_PPfi)
        /*0110*/ 	.word	0x0000000c


	//----- nvinfo : EIATTR_FRAME_SIZE
	.align		4
.L_45:
        /*0114*/ 	.byte	0x04, 0x11
        /*0116*/ 	.short	(.L_47 - .L_46)
	.align		4
.L_46:
        /*0118*/ 	.word	index@(_Z8matrix_PPfi)
        /*011c*/ 	.word	0x00000000


	//----- nvinfo : EIATTR_REGCOUNT
	.align		4
.L_47:
        /*0120*/ 	.byte	0x04, 0x2f
        /*0122*/ 	.short	(.L_49 - .L_48)
	.align		4
.L_48:
        /*0124*/ 	.word	index@(_Z15addScalarKernelPdfS_i)
        /*0128*/ 	.word	0x0000000a


	//----- nvinfo : EIATTR_FRAME_SIZE
	.align		4
.L_49:
        /*012c*/ 	.byte	0x04, 0x11
        /*012e*/ 	.short	(.L_51 - .L_50)
	.align		4
.L_50:
        /*0130*/ 	.word	index@(_Z15addScalarKernelPdfS_i)
        /*0134*/ 	.word	0x00000000


	//----- nvinfo : EIATTR_REGCOUNT
	.align		4
.L_51:
        /*0138*/ 	.byte	0x04, 0x2f
        /*013a*/ 	.short	(.L_53 - .L_52)
	.align		4
.L_52:
        /*013c*/ 	.word	index@(_Z25standard_deviation_kernelPKfPfS1_i)
        /*0140*/ 	.word	0x00000013


	//----- nvinfo : EIATTR_FRAME_SIZE
	.align		4
.L_53:
        /*0144*/ 	.byte	0x04, 0x11
        /*0146*/ 	.short	(.L_55 - .L_54)
	.align		4
.L_54:
        /*0148*/ 	.word	index@($__internal_3_$__cuda_sm3x_div_rn_noftz_f32_slowpath)
        /*014c*/ 	.word	0x00000000


	//----- nvinfo : EIATTR_FRAME_SIZE
	.align		4
.L_55:
        /*0150*/ 	.byte	0x04, 0x11
        /*0152*/ 	.short	(.L_57 - .L_56)
	.align		4
.L_56:
        /*0154*/ 	.word	index@($__internal_2_$__cuda_sm20_sqrt_rn_f32_slowpath)
        /*0158*/ 	.word	0x00000000


	//----- nvinfo : EIATTR_FRAME_SIZE
	.align		4
.L_57:
        /*015c*/ 	.byte	0x04, 0x11
        /*015e*/ 	.short	(.L_59 - .L_58)
	.align		4
.L_58:
        /*0160*/ 	.word	index@(_Z25standard_deviation_kernelPKfPfS1_i)
        /*0164*/ 	.word	0x00000000


	//----- nvinfo : EIATTR_REGCOUNT
	.align		4
.L_59:
        /*0168*/ 	.byte	0x04, 0x2f
        /*016a*/ 	.short	(.L_61 - .L_60)
	.align		4
.L_60:
        /*016c*/ 	.word	index@(_Z14matrixSubtractPfS_S_i)
        /*0170*/ 	.word	0x0000000c


	//----- nvinfo : EIATTR_FRAME_SIZE
	.align		4
.L_61:
        /*0174*/ 	.byte	0x04, 0x11
        /*0176*/ 	.short	(.L_63 - .L_62)
	.align		4
.L_62:
        /*0178*/ 	.word	index@(_Z14matrixSubtractPfS_S_i)
        /*017c*/ 	.word	0x00000000


	//----- nvinfo : EIATTR_REGCOUNT
	.align		4
.L_63:
        /*0180*/ 	.byte	0x04, 0x2f
        /*0182*/ 	.short	(.L_65 - .L_64)
	.align		4
.L_64:
        /*0184*/ 	.word	index@(_Z21matrixMultiplyByConstPfS_S_i)
        /*0188*/ 	.word	0x0000000c


	//----- nvinfo : EIATTR_FRAME_SIZE
	.align		4
.L_65:
        /*018c*/ 	.byte	0x04, 0x11
        /*018e*/ 	.short	(.L_67 - .L_66)
	.align		4
.L_66:
        /*0190*/ 	.word	index@(_Z21matrixMultiplyByConstPfS_S_i)
        /*0194*/ 	.word	0x00000000


	//----- nvinfo : EIATTR_REGCOUNT
	.align		4
.L_67:
        /*0198*/ 	.byte	0x04, 0x2f
        /*019a*/ 	.short	(.L_69 - .L_68)
	.align		4
.L_68:
        /*019c*/ 	.word	index@(_Z25matrixMultiplyByConstrealPffS_i)
        /*01a0*/ 	.word	0x0000000a


	//----- nvinfo : EIATTR_FRAME_SIZE
	.align		4
.L_69:
        /*01a4*/ 	.byte	0x04, 0x11
        /*01a6*/ 	.short	(.L_71 - .L_70)
	.align		4
.L_70:
        /*01a8*/ 	.word	index@(_Z25matrixMultiplyByConstrealPffS_i)
        /*01ac*/ 	.word	0x00000000


	//----- nvinfo : EIATTR_REGCOUNT
	.align		4
.L_71:
        /*01b0*/ 	.byte	0x04, 0x2f
        /*01b2*/ 	.short	(.L_73 - .L_72)
	.align		4
.L_72:
        /*01b4*/ 	.word	index@(_Z22matrixMultiplyByConstdPdfPfi)
        /*01b8*/ 	.word	0x0000000c


	//----- nvinfo : EIATTR_FRAME_SIZE
	.align		4
.L_73:
        /*01bc*/ 	.byte	0x04, 0x11
        /*01be*/ 	.short	(.L_75 - .L_74)
	.align		4
.L_74:
        /*01c0*/ 	.word	index@(_Z22matrixMultiplyByConstdPdfPfi)
        /*01c4*/ 	.word	0x00000000


	//----- nvinfo : EIATTR_REGCOUNT
	.align		4
.L_75:
        /*01c8*/ 	.byte	0x04, 0x2f
        /*01ca*/ 	.short	(.L_77 - .L_76)
	.align		4
.L_76:
        /*01cc*/ 	.word	index@(_Z20matrixDivisionKernelPfPdS_i)
        /*01d0*/ 	.word	0x00000019


	//----- nvinfo : EIATTR_FRAME_SIZE
	.align		4
.L_77:
        /*01d4*/ 	.byte	0x04, 0x11
        /*01d6*/ 	.short	(.L_79 - .L_78)
	.align		4
.L_78:
        /*01d8*/ 	.word	index@($__internal_1_$__cuda_sm20_div_rn_f64_full)
        /*01dc*/ 	.word	0x00000000


	//----- nvinfo : EIATTR_FRAME_SIZE
	.align		4
.L_79:
        /*01e0*/ 	.byte	0x04, 0x11
        /*01e2*/ 	.short	(.L_81 - .L_80)
	.align		4
.L_80:
        /*01e4*/ 	.word	index@(_Z20matrixDivisionKernelPfPdS_i)
        /*01e8*/ 	.word	0x00000000


	//----- nvinfo : EIATTR_REGCOUNT
	.align		4
.L_81:
        /*01ec*/ 	.byte	0x04, 0x2f
        /*01ee*/ 	.short	(.L_83 - .L_82)
	.align		4
.L_82:
        /*01f0*/ 	.word	index@(_Z21matrixDivisionKerneldPdS_S_i)
        /*01f4*/ 	.word	0x00000019


	//----- nvinfo : EIATTR_FRAME_SIZE
	.align		4
.L_83:
        /*01f8*/ 	.byte	0x04, 0x11
        /*01fa*/ 	.short	(.L_85 - .L_84)
	.align		4
.L_84:
        /*01fc*/ 	.word	index@($__internal_0_$__cuda_sm20_div_rn_f64_full)
        /*0200*/ 	.word	0x00000000


	//----- nvinfo : EIATTR_FRAME_SIZE
	.align		4
.L_85:
        /*0204*/ 	.byte	0x04, 0x11
        /*0206*/ 	.short	(.L_87 - .L_86)
	.align		4
.L_86:
        /*0208*/ 	.word	index@(_Z21matrixDivisionKerneldPdS_S_i)
        /*020c*/ 	.word	0x00000000


	//----- nvinfo : EIATTR_REGCOUNT
	.align		4
.L_87:
        /*0210*/ 	.byte	0x04, 0x2f
        /*0212*/ 	.short	(.L_89 - .L_88)
	.align		4
.L_88:
        /*0214*/ 	.word	index@(_Z9matrixAddPfS_S_i)
        /*0218*/ 	.word	0x0000000c


	//----- nvinfo : EIATTR_FRAME_SIZE
	.align		4
.L_89:
        /*021c*/ 	.byte	0x04, 0x11
        /*021e*/ 	.short	(.L_91 - .L_90)
	.align		4
.L_90:
        /*0220*/ 	.word	index@(_Z9matrixAddPfS_S_i)
        /*0224*/ 	.word	0x00000000


	//----- nvinfo : EIATTR_REGCOUNT
	.align		4
.L_91:
        /*0228*/ 	.byte	0x04, 0x2f
        /*022a*/ 	.short	(.L_93 - .L_92)
	.align		4
.L_92:
        /*022c*/ 	.word	index@(_Z11checking_ifPfS_iS_Piii)
        /*0230*/ 	.word	0x0000000c


	//----- nvinfo : EIATTR_FRAME_SIZE
	.align		4
.L_93:
        /*0234*/ 	.byte	0x04, 0x11
        /*0236*/ 	.short	(.L_95 - .L_94)
	.align		4
.L_94:
        /*0238*/ 	.word	index@(_Z11checking_ifPfS_iS_Piii)
        /*023c*/ 	.word	0x00000000


	//----- nvinfo : EIATTR_REGCOUNT
	.align		4
.L_95:
        /*0240*/ 	.byte	0x04, 0x2f
        /*0242*/ 	.short	(.L_97 - .L_96)
	.align		4
.L_96:
        /*0244*/ 	.word	index@(_Z15circshiftKernelPfi)
        /*0248*/ 	.word	0x0000000c


	//----- nvinfo : EIATTR_FRAME_SIZE
	.align		4
.L_97:
        /*024c*/ 	.byte	0x04, 0x11
        /*024e*/ 	.short	(.L_99 - .L_98)
	.align		4
.L_98:
        /*0250*/ 	.word	index@(_Z15circshiftKernelPfi)
        /*0254*/ 	.word	0x00000000


	//----- nvinfo : EIATTR_MIN_STACK_SIZE
	.align		4
.L_99:
        /*0258*/ 	.byte	0x04, 0x12
        /*025a*/ 	.short	(.L_101 - .L_100)
	.align		4
.L_100:
        /*025c*/ 	.word	index@(_Z15circshiftKernelPfi)
        /*0260*/ 	.word	0x00000000


	//----- nvinfo : EIATTR_MIN_STACK_SIZE
	.align		4
.L_101:
        /*0264*/ 	.byte	0x04, 0x12
        /*0266*/ 	.short	(.L_103 - .L_102)
	.align		4
.L_102:
        /*0268*/ 	.word	index@(_Z11checking_ifPfS_iS_Piii)
        /*026c*/ 	.word	0x00000000


	//----- nvinfo : EIATTR_MIN_STACK_SIZE
	.align		4
.L_103:
        /*0270*/ 	.byte	0x04, 0x12
        /*0272*/ 	.short	(.L_105 - .L_104)
	.align		4
.L_104:
        /*0274*/ 	.word	index@(_Z9matrixAddPfS_S_i)
        /*0278*/ 	.word	0x00000000


	//----- nvinfo : EIATTR_MIN_STACK_SIZE
	.align		4
.L_105:
        /*027c*/ 	.byte	0x04, 0x12
        /*027e*/ 	.short	(.L_107 - .L_106)
	.align		4
.L_106:
        /*0280*/ 	.word	index@(_Z21matrixDivisionKerneldPdS_S_i)
        /*0284*/ 	.word	0x00000000


	//----- nvinfo : EIATTR_MIN_STACK_SIZE
	.align		4
.L_107:
        /*0288*/ 	.byte	0x04, 0x12
        /*028a*/ 	.short	(.L_109 - .L_108)
	.align		4
.L_108:
        /*028c*/ 	.word	index@(_Z20matrixDivisionKernelPfPdS_i)
        /*0290*/ 	.word	0x00000000


	//----- nvinfo : EIATTR_MIN_STACK_SIZE
	.align		4
.L_109:
        /*0294*/ 	.byte	0x04, 0x12
        /*0296*/ 	.short	(.L_111 - .L_110)
	.align		4
.L_110:
        /*0298*/ 	.word	index@(_Z22matrixMultiplyByConstdPdfPfi)
        /*029c*/ 	.word	0x00000000


	//----- nvinfo : EIATTR_MIN_STACK_SIZE
	.align		4
.L_111:
        /*02a0*/ 	.byte	0x04, 0x12
        /*02a2*/ 	.short	(.L_113 - .L_112)
	.align		4
.L_112:
        /*02a4*/ 	.word	index@(_Z25matrixMultiplyByConstrealPffS_i)
        /*02a8*/ 	.word	0x00000000


	//----- nvinfo : EIATTR_MIN_STACK_SIZE
	.align		4
.L_113:
        /*02ac*/ 	.byte	0x04, 0x12
        /*02ae*/ 	.short	(.L_115 - .L_114)
	.align		4
.L_114:
        /*02b0*/ 	.word	index@(_Z21matrixMultiplyByConstPfS_S_i)
        /*02b4*/ 	.word	0x00000000


	//----- nvinfo : EIATTR_MIN_STACK_SIZE
	.align		4
.L_115:
        /*02b8*/ 	.byte	0x04, 0x12
        /*02ba*/ 	.short	(.L_117 - .L_116)
	.align		4
.L_116:
        /*02bc*/ 	.word	index@(_Z14matrixSubtractPfS_S_i)
        /*02c0*/ 	.word	0x00000000


	//----- nvinfo : EIATTR_MIN_STACK_SIZE
	.align		4
.L_117:
        /*02c4*/ 	.byte	0x04, 0x12
        /*02c6*/ 	.short	(.L_119 - .L_118)
	.align		4
.L_118:
        /*02c8*/ 	.word	index@(_Z25standard_deviation_kernelPKfPfS1_i)
        /*02cc*/ 	.word	0x00000000


	//----- nvinfo : EIATTR_MIN_STACK_SIZE
	.align		4
.L_119:
        /*02d0*/ 	.byte	0x04, 0x12
        /*02d2*/ 	.short	(.L_121 - .L_120)
	.align		4
.L_120:
        /*02d4*/ 	.word	index@(_Z15addScalarKernelPdfS_i)
        /*02d8*/ 	.word	0x00000000


	//----- nvinfo : EIATTR_MIN_STACK_SIZE
	.align		4
.L_121:
        /*02dc*/ 	.byte	0x04, 0x12
        /*02de*/ 	.short	(.L_123 - .L_122)
	.align		4
.L_122:
        /*02e0*/ 	.word	index@(_Z8matrix_PPfi)
        /*02e4*/ 	.word	0x00000000


	//----- nvinfo : EIATTR_MIN_STACK_SIZE
	.align		4
.L_123:
        /*02e8*/ 	.byte	0x04, 0x12
        /*02ea*/ 	.short	(.L_125 - .L_124)
	.align		4
.L_124:
        /*02ec*/ 	.word	index@(_Z8alfa_matPfPiii)
        /*02f0*/ 	.word	0x00000000


	//----- nvinfo : EIATTR_MIN_STACK_SIZE
	.align		4
.L_125:
        /*02f4*/ 	.byte	0x04, 0x12
        /*02f6*/ 	.short	(.L_127 - .L_126)
	.align		4
.L_126:
        /*02f8*/ 	.word	index@(_Z6preparPfi)
        /*02fc*/ 	.word	0x00000000


	//----- nvinfo : EIATTR_MIN_STACK_SIZE
	.align		4
.L_127:
        /*0300*/ 	.byte	0x04, 0x12
        /*0302*/ 	.short	(.L_129 - .L_128)
	.align		4
.L_128:
        /*0304*/ 	.word	index@(_Z15matrixTransposePfS_i)
        /*0308*/ 	.word	0x00000000


	//----- nvinfo : EIATTR_MIN_STACK_SIZE
	.align		4
.L_129:
        /*030c*/ 	.byte	0x04, 0x12
        /*030e*/ 	.short	(.L_131 - .L_130)
	.align		4
.L_130:
        /*0310*/ 	.word	index@(_Z8subtractPfS_S_)
        /*0314*/ 	.word	0x00000000


	//----- nvinfo : EIATTR_MIN_STACK_SIZE
	.align		4
.L_131:
        /*0318*/ 	.byte	0x04, 0x12
        /*031a*/ 	.short	(.L_133 - .L_132)
	.align		4
.L_132:
        /*031c*/ 	.word	index@(_Z12przypisaniefPfS_ii)
        /*0320*/ 	.word	0x00000000


	//----- nvinfo : EIATTR_MIN_STACK_SIZE
	.align		4
.L_133:
        /*0324*/ 	.byte	0x04, 0x12
        /*0326*/ 	.short	(.L_135 - .L_134)
	.align		4
.L_134:
        /*0328*/ 	.word	index@(_Z12przypisanie2PfS_ii)
        /*032c*/ 	.word	0x00000000


	//----- nvinfo : EIATTR_MIN_STACK_SIZE
	.align		4
.L_135:
        /*0330*/ 	.byte	0x04, 0x12
        /*0332*/ 	.short	(.L_137 - .L_136)
	.align		4
.L_136:
        /*0334*/ 	.word	index@(_Z11przypisaniePfPiii)
        /*0338*/ 	.word	0x00000000


	//----- nvinfo : EIATTR_MIN_STACK_SIZE
	.align		4
.L_137:
        /*033c*/ 	.byte	0x04, 0x12
        /*033e*/ 	.short	(.L_139 - .L_138)
	.align		4
.L_138:
        /*0340*/ 	.word	index@(_Z20create_matrix_kernelPfii)
        /*0344*/ 	.word	0x00000000


	//----- nvinfo : EIATTR_MIN_STACK_SIZE
	.align		4
.L_139:
        /*0348*/ 	.byte	0x04, 0x12
        /*034a*/ 	.short	(.L_141 - .L_140)
	.align		4
.L_140:
        /*034c*/ 	.word	index@(_Z17matrixMultiplyacdPdPfS_i)
        /*0350*/ 	.word	0x00000000


	//----- nvinfo : EIATTR_MIN_STACK_SIZE
	.align		4
.L_141:
        /*0354*/ 	.byte	0x04, 0x12
        /*0356*/ 	.short	(.L_143 - .L_142)
	.align		4
.L_142:
        /*0358*/ 	.word	index@(_Z16matrixMultiplycdPfS_Pdi)
        /*035c*/ 	.word	0x00000000


	//----- nvinfo : EIATTR_MIN_STACK_SIZE
	.align		4
.L_143:
        /*0360*/ 	.byte	0x04, 0x12
        /*0362*/ 	.short	(.L_145 - .L_144)
	.align		4
.L_144:
        /*0364*/ 	.word	index@(_Z14matrixMultiplyPfS_S_i)
        /*0368*/ 	.word	0x00000000
.L_145:


//--------------------- .nv.compat                --------------------------
	.section	.nv.compat,"",@"SHT_CUDA_COMPAT_INFO"
	.align	4
        /*0000*/ 	.byte	0x02, 0x09, 0x00, 0x00, 0x02, 0x02, 0x01, 0x00, 0x02, 0x05, 0x05, 0x00, 0x03, 0x07, 0x01, 0x01
        /*0010*/ 	.byte	0x02, 0x03, 0x00, 0x00, 0x02, 0x06, 0x01, 0x00, 0x04, 0x0b, 0x08, 0x00, 0x01, 0x00, 0x00, 0x00
        /*0020*/ 	.byte	0x00, 0x00, 0x00, 0x00


//--------------------- .nv.info._Z15circshiftKernelPfi --------------------------
	.section	.nv.info._Z15circshiftKernelPfi,"",@"SHT_CUDA_INFO"
	.sectionflags	@""
	.align	4


	//----- nvinfo : EIATTR_CUDA_API_VERSION
	.align		4
        /*0000*/ 	.byte	0x04, 0x37
        /*0002*/ 	.short	(.L_147 - .L_146)
.L_146:
        /*0004*/ 	.word	0x00000082


	//----- nvinfo : EIATTR_KPARAM_INFO
	.align		4
.L_147:
        /*0008*/ 	.byte	0x04, 0x17
        /*000a*/ 	.short	(.L_149 - .L_148)
.L_148:
        /*000c*/ 	.word	0x00000000
        /*0010*/ 	.short	0x0001
        /*0012*/ 	.short	0x0008
        /*0014*/ 	.byte	0x00, 0xf0, 0x11, 0x00


	//----- nvinfo : EIATTR_KPARAM_INFO
	.align		4
.L_149:
        /*0018*/ 	.byte	0x04, 0x17
        /*001a*/ 	.short	(.L_151 - .L_150)
.L_150:
        /*001c*/ 	.word	0x00000000
        /*0020*/ 	.short	0x0000
        /*0022*/ 	.short	0x0000
        /*0024*/ 	.byte	0x00, 0xf5, 0x21, 0x00


	//----- nvinfo : EIATTR_SPARSE_MMA_MASK
	.align		4
.L_151:
        /*0028*/ 	.byte	0x03, 0x50
        /*002a*/ 	.short	0x0000


	//----- nvinfo : EIATTR_MAXREG_COUNT
	.align		4
        /*002c*/ 	.byte	0x03, 0x1b
        /*002e*/ 	.short	0x00ff


	//----- nvinfo : EIATTR_MERCURY_ISA_VERSION
	.align		4
        /*0030*/ 	.byte	0x03, 0x5f
        /*0032*/ 	.short	0x0101


	//----- nvinfo : EIATTR_VRC_CTA_INIT_COUNT
	.align		4
        /*0034*/ 	.byte	0x02, 0x4a
	.zero		1
	.zero		1


	//----- nvinfo : EIATTR_EXIT_INSTR_OFFSETS
	.align		4
        /*0038*/ 	.byte	0x04, 0x1c
        /*003a*/ 	.short	(.L_153 - .L_152)


	//   ....[0]....
.L_152:
        /*003c*/ 	.word	0x00000070


	//   ....[1]....
        /*0040*/ 	.word	0x00000280


	//----- nvinfo : EIATTR_CBANK_PARAM_SIZE
	.align		4
.L_153:
        /*0044*/ 	.byte	0x03, 0x19
        /*0046*/ 	.short	0x000c


	//----- nvinfo : EIATTR_PARAM_CBANK
	.align		4
        /*0048*/ 	.byte	0x04, 0x0a
        /*004a*/ 	.short	(.L_155 - .L_154)
	.align		4
.L_154:
        /*004c*/ 	.word	index@(.nv.constant0._Z15circshiftKernelPfi)
        /*0050*/ 	.short	0x0380
        /*0052*/ 	.short	0x000c


	//----- nvinfo : EIATTR_SW_WAR
	.align		4
.L_155:
        /*0054*/ 	.byte	0x04, 0x36
        /*0056*/ 	.short	(.L_157 - .L_156)
.L_156:
        /*0058*/ 	.word	0x00000008
.L_157:


//--------------------- .nv.info._Z11checking_ifPfS_iS_Piii --------------------------
	.section	.nv.info._Z11checking_ifPfS_iS_Piii,"",@"SHT_CUDA_INFO"
	.sectionflags	@""
	.align	4


	//----- nvinfo : EIATTR_CUDA_API_VERSION
	.align		4
        /*0000*/ 	.byte	0x04, 0x37
        /*0002*/ 	.short	(.L_159 - .L_158)
.L_158:
        /*0004*/ 	.word	0x00000082


	//----- nvinfo : EIATTR_KPARAM_INFO
	.align		4
.L_159:
        /*0008*/ 	.byte	0x04, 0x17
        /*000a*/ 	.short	(.L_161 - .L_160)
.L_160:
        /*000c*/ 	.word	0x00000000
        /*0010*/ 	.short	0x0006
        /*0012*/ 	.short	0x002c
        /*0014*/ 	.byte	0x00, 0xf0, 0x11, 0x00


	//----- nvinfo : EIATTR_KPARAM_INFO
	.align		4
.L_161:
        /*0018*/ 	.byte	0x04, 0x17
        /*001a*/ 	.short	(.L_163 - .L_162)
.L_162:
        /*001c*/ 	.word	0x00000000
        /*0020*/ 	.short	0x0005
        /*0022*/ 	.short	0x0028
        /*0024*/ 	.byte	0x00, 0xf0, 0x11, 0x00


	//----- nvinfo : EIATTR_KPARAM_INFO
	.align		4
.L_163:
        /*0028*/ 	.byte	0x04, 0x17
        /*002a*/ 	.short	(.L_165 - .L_164)
.L_164:
        /*002c*/ 	.word	0x00000000
        /*0030*/ 	.short	0x0004
        /*0032*/ 	.short	0x0020
        /*0034*/ 	.byte	0x00, 0xf5, 0x21, 0x00


	//----- nvinfo : EIATTR_KPARAM_INFO
	.align		4
.L_165:
        /*0038*/ 	.byte	0x04, 0x17
        /*003a*/ 	.short	(.L_167 - .L_166)
.L_166:
        /*003c*/ 	.word	0x00000000
        /*0040*/ 	.short	0x0003
        /*0042*/ 	.short	0x0018
        /*0044*/ 	.byte	0x00, 0xf5, 0x21, 0x00


	//----- nvinfo : EIATTR_KPARAM_INFO
	.align		4
.L_167:
        /*0048*/ 	.byte	0x04, 0x17
        /*004a*/ 	.short	(.L_169 - .L_168)
.L_168:
        /*004c*/ 	.word	0x00000000
        /*0050*/ 	.short	0x0002
        /*0052*/ 	.short	0x0010
        /*0054*/ 	.byte	0x00, 0xf0, 0x11, 0x00


	//----- nvinfo : EIATTR_KPARAM_INFO
	.align		4
.L_169:
        /*0058*/ 	.byte	0x04, 0x17
        /*005a*/ 	.short	(.L_171 - .L_170)
.L_170:
        /*005c*/ 	.word	0x00000000
        /*0060*/ 	.short	0x0001
        /*0062*/ 	.short	0x0008
        /*0064*/ 	.byte	0x00, 0xf5, 0x21, 0x00


	//----- nvinfo : EIATTR_KPARAM_INFO
	.align		4
.L_171:
        /*0068*/ 	.byte	0x04, 0x17
        /*006a*/ 	.short	(.L_173 - .L_172)
.L_172:
        /*006c*/ 	.word	0x00000000
        /*0070*/ 	.short	0x0000
        /*0072*/ 	.short	0x0000
        /*0074*/ 	.byte	0x00, 0xf5, 0x21, 0x00


	//----- nvinfo : EIATTR_SPARSE_MMA_MASK
	.align		4
.L_173:
        /*0078*/ 	.byte	0x03, 0x50
        /*007a*/ 	.short	0x0000


	//----- nvinfo : EIATTR_MAXREG_COUNT
	.align		4
        /*007c*/ 	.byte	0x03, 0x1b
        /*007e*/ 	.short	0x00ff


	//----- nvinfo : EIATTR_MERCURY_ISA_VERSION
	.align		4
        /*0080*/ 	.byte	0x03, 0x5f
        /*0082*/ 	.short	0x0101


	//----- nvinfo : EIATTR_VRC_CTA_INIT_COUNT
	.align		4
        /*0084*/ 	.byte	0x02, 0x4a
	.zero		1
	.zero		1


	//----- nvinfo : EIATTR_EXIT_INSTR_OFFSETS
	.align		4
        /*0088*/ 	.byte	0x04, 0x1c
        /*008a*/ 	.short	(.L_175 - .L_174)


	//   ....[0]....
.L_174:
        /*008c*/ 	.word	0x00000070


	//   ....[1]....
        /*0090*/ 	.word	0x00000120


	//   ....[2]....
        /*0094*/ 	.word	0x00000200


	//----- nvinfo : EIATTR_CBANK_PARAM_SIZE
	.align		4
.L_175:
        /*0098*/ 	.byte	0x03, 0x19
        /*009a*/ 	.short	0x0030


	//----- nvinfo : EIATTR_PARAM_CBANK
	.align		4
        /*009c*/ 	.byte	0x04, 0x0a
        /*009e*/ 	.short	(.L_177 - .L_176)
	.align		4
.L_176:
        /*00a0*/ 	.word	index@(.nv.constant0._Z11checking_ifPfS_iS_Piii)
        /*00a4*/ 	.short	0x0380
        /*00a6*/ 	.short	0x0030


	//----- nvinfo : EIATTR_SW_WAR
	.align		4
.L_177:
        /*00a8*/ 	.byte	0x04, 0x36
        /*00aa*/ 	.short	(.L_179 - .L_178)
.L_178:
        /*00ac*/ 	.word	0x00000008
.L_179:


//--------------------- .nv.info._Z9matrixAddPfS_S_i --------------------------
	.section	.nv.info._Z9matrixAddPfS_S_i,"",@"SHT_CUDA_INFO"
	.sectionflags	@""
	.align	4


	//----- nvinfo : EIATTR_CUDA_API_VERSION
	.align		4
        /*0000*/ 	.byte	0x04, 0x37
        /*0002*/ 	.short	(.L_181 - .L_180)
.L_180:
        /*0004*/ 	.word	0x00000082


	//----- nvinfo : EIATTR_KPARAM_INFO
	.align		4
.L_181:
        /*0008*/ 	.byte	0x04, 0x17
        /*000a*/ 	.short	(.L_183 - .L_182)
.L_182:
        /*000c*/ 	.word	0x00000000
        /*0010*/ 	.short	0x0003
        /*0012*/ 	.short	0x0018
        /*0014*/ 	.byte	0x00, 0xf0, 0x11, 0x00


	//----- nvinfo : EIATTR_KPARAM_INFO
	.align		4
.L_183:
        /*0018*/ 	.byte	0x04, 0x17
        /*001a*/ 	.short	(.L_185 - .L_184)
.L_184:
        /*001c*/ 	.word	0x00000000
        /*0020*/ 	.short	0x0002
        /*0022*/ 	.short	0x0010
        /*0024*/ 	.byte	0x00, 0xf5, 0x21, 0x00


	//----- nvinfo : EIATTR_KPARAM_INFO
	.align		4
.L_185:
        /*0028*/ 	.byte	0x04, 0x17
        /*002a*/ 	.short	(.L_187 - .L_186)
.L_186:
        /*002c*/ 	.word	0x00000000
        /*0030*/ 	.short	0x0001
        /*0032*/ 	.short	0x0008
        /*0034*/ 	.byte	0x00, 0xf5, 0x21, 0x00


	//----- nvinfo : EIATTR_KPARAM_INFO
	.align		4
.L_187:
        /*0038*/ 	.byte	0x04, 0x17
        /*003a*/ 	.short	(.L_189 - .L_188)
.L_188:
        /*003c*/ 	.word	0x00000000
        /*0040*/ 	.short	0x0000
        /*0042*/ 	.short	0x0000
        /*0044*/ 	.byte	0x00, 0xf5, 0x21, 0x00


	//----- nvinfo : EIATTR_SPARSE_MMA_MASK
	.align		4
.L_189:
        /*0048*/ 	.byte	0x03, 0x50
        /*004a*/ 	.short	0x0000


	//----- nvinfo : EIATTR_MAXREG_COUNT
	.align		4
        /*004c*/ 	.byte	0x03, 0x1b
        /*004e*/ 	.short	0x00ff


	//----- nvinfo : EIATTR_MERCURY_ISA_VERSION
	.align		4
        /*0050*/ 	.byte	0x03, 0x5f
        /*0052*/ 	.short	0x0101


	//----- nvinfo : EIATTR_VRC_CTA_INIT_COUNT
	.align		4
        /*0054*/ 	.byte	0x02, 0x4a
	.zero		1
	.zero		1


	//----- nvinfo : EIATTR_EXIT_INSTR_OFFSETS
	.align		4
        /*0058*/ 	.byte	0x04, 0x1c
        /*005a*/ 	.short	(.L_191 - .L_190)


	//   ....[0]....
.L_190:
        /*005c*/ 	.word	0x000000c0


	//   ....[1]....
        /*0060*/ 	.word	0x00000190


	//----- nvinfo : EIATTR_CBANK_PARAM_SIZE
	.align		4
.L_191:
        /*0064*/ 	.byte	0x03, 0x19
        /*0066*/ 	.short	0x001c


	//----- nvinfo : EIATTR_PARAM_CBANK
	.align		4
        /*0068*/ 	.byte	0x04, 0x0a
        /*006a*/ 	.short	(.L_193 - .L_192)
	.align		4
.L_192:
        /*006c*/ 	.word	index@(.nv.constant0._Z9matrixAddPfS_S_i)
        /*0070*/ 	.short	0x0380
        /*0072*/ 	.short	0x001c


	//----- nvinfo : EIATTR_SW_WAR
	.align		4
.L_193:
        /*0074*/ 	.byte	0x04, 0x36
        /*0076*/ 	.short	(.L_195 - .L_194)
.L_194:
        /*0078*/ 	.word	0x00000008
.L_195:


//--------------------- .nv.info._Z21matrixDivisionKerneldPdS_S_i --------------------------
	.section	.nv.info._Z21matrixDivisionKerneldPdS_S_i,"",@"SHT_CUDA_INFO"
	.sectionflags	@""
	.align	4


	//----- nvinfo : EIATTR_CUDA_API_VERSION
	.align		4
        /*0000*/ 	.byte	0x04, 0x37
        /*0002*/ 	.short	(.L_197 - .L_196)
.L_196:
        /*0004*/ 	.word	0x00000082


	//----- nvinfo : EIATTR_KPARAM_INFO
	.align		4
.L_197:
        /*0008*/ 	.byte	0x04, 0x17
        /*000a*/ 	.short	(.L_199 - .L_198)
.L_198:
        /*000c*/ 	.word	0x00000000
        /*0010*/ 	.short	0x0003
        /*0012*/ 	.short	0x0018
        /*0014*/ 	.byte	0x00, 0xf0, 0x11, 0x00


	//----- nvinfo : EIATTR_KPARAM_INFO
	.align		4
.L_199:
        /*0018*/ 	.byte	0x04, 0x17
        /*001a*/ 	.short	(.L_201 - .L_200)
.L_200:
        /*001c*/ 	.word	0x00000000
        /*0020*/ 	.short	0x0002
        /*0022*/ 	.short	0x0010
        /*0024*/ 	.byte	0x00, 0xf5, 0x21, 0x00


	//----- nvinfo : EIATTR_KPARAM_INFO
	.align		4
.L_201:
        /*0028*/ 	.byte	0x04, 0x17
        /*002a*/ 	.short	(.L_203 - .L_202)
.L_202:
        /*002c*/ 	.word	0x00000000
        /*0030*/ 	.short	0x0001
        /*0032*/ 	.short	0x0008
        /*0034*/ 	.byte	0x00, 0xf5, 0x21, 0x00


	//----- nvinfo : EIATTR_KPARAM_INFO
	.align		4
.L_203:
        /*0038*/ 	.byte	0x04, 0x17
        /*003a*/ 	.short	(.L_205 - .L_204)
.L_204:
        /*003c*/ 	.word	0x00000000
        /*0040*/ 	.short	0x0000
        /*0042*/ 	.short	0x0000
        /*0044*/ 	.byte	0x00, 0xf5, 0x21, 0x00


	//----- nvinfo : EIATTR_SPARSE_MMA_MASK
	.align		4
.L_205:
        /*0048*/ 	.byte	0x03, 0x50
        /*004a*/ 	.short	0x0000


	//----- nvinfo : EIATTR_MAXREG_COUNT
	.align		4
        /*004c*/ 	.byte	0x03, 0x1b
        /*004e*/ 	.short	0x00ff


	//----- nvinfo : EIATTR_MERCURY_ISA_VERSION
	.align		4
        /*0050*/ 	.byte	0x03, 0x5f
        /*0052*/ 	.short	0x0101


	//----- nvinfo : EIATTR_VRC_CTA_INIT_COUNT
	.align		4
        /*0054*/ 	.byte	0x02, 0x4a
	.zero		1
	.zero		1


	//----- nvinfo : EIATTR_EXIT_INSTR_OFFSETS
	.align		4
        /*0058*/ 	.byte	0x04, 0x1c
        /*005a*/ 	.short	(.L_207 - .L_206)


	//   ....[0]....
.L_206:
        /*005c*/ 	.word	0x000000c0


	//   ....[1]....
        /*0060*/ 	.word	0x00000290


	//----- nvinfo : EIATTR_CRS_STACK_SIZE
	.align		4
.L_207:
        /*0064*/ 	.byte	0x04, 0x1e
        /*0066*/ 	.short	(.L_209 - .L_208)
.L_208:
        /*0068*/ 	.word	0x00000000


	//----- nvinfo : EIATTR_CBANK_PARAM_SIZE
	.align		4
.L_209:
        /*006c*/ 	.byte	0x03, 0x19
        /*006e*/ 	.short	0x001c


	//----- nvinfo : EIATTR_PARAM_CBANK
	.align		4
        /*0070*/ 	.byte	0x04, 0x0a
        /*0072*/ 	.short	(.L_211 - .L_210)
	.align		4
.L_210:
        /*0074*/ 	.word	index@(.nv.constant0._Z21matrixDivisionKerneldPdS_S_i)
        /*0078*/ 	.short	0x0380
        /*007a*/ 	.short	0x001c


	//----- nvinfo : EIATTR_SW_WAR
	.align		4
.L_211:
        /*007c*/ 	.byte	0x04, 0x36
        /*007e*/ 	.short	(.L_213 - .L_212)
.L_212:
        /*0080*/ 	.word	0x00000008
.L_213:


//--------------------- .nv.info._Z20matrixDivisionKernelPfPdS_i --------------------------
	.section	.nv.info._Z20matrixDivisionKernelPfPdS_i,"",@"SHT_CUDA_INFO"
	.sectionflags	@""
	.align	4


	//----- nvinfo : EIATTR_CUDA_API_VERSION
	.align		4
        /*0000*/ 	.byte	0x04, 0x37
        /*0002*/ 	.short	(.L_215 - .L_214)
.L_214:
        /*0004*/ 	.word	0x00000082


	//----- nvinfo : EIATTR_KPARAM_INFO
	.align		4
.L_215:
        /*0008*/ 	.byte	0x04, 0x17
        /*000a*/ 	.short	(.L_217 - .L_216)
.L_216:
        /*000c*/ 	.word	0x00000000
        /*0010*/ 	.short	0x0003
        /*0012*/ 	.short	0x0018
        /*0014*/ 	.byte	0x00, 0xf0, 0x11, 0x00


	//----- nvinfo : EIATTR_KPARAM_INFO
	.align		4
.L_217:
        /*0018*/ 	.byte	0x04, 0x17
        /*001a*/ 	.short	(.L_219 - .L_218)
.L_218:
        /*001c*/ 	.word	0x00000000
        /*0020*/ 	.short	0x0002
        /*0022*/ 	.short	0x0010
        /*0024*/ 	.byte	0x00, 0xf5, 0x21, 0x00


	//----- nvinfo : EIATTR_KPARAM_INFO
	.align		4
.L_219:
        /*0028*/ 	.byte	0x04, 0x17
        /*002a*/ 	.short	(.L_221 - .L_220)
.L_220:
        /*002c*/ 	.word	0x00000000
        /*0030*/ 	.short	0x0001
        /*0032*/ 	.short	0x0008
        /*0034*/ 	.byte	0x00, 0xf5, 0x21, 0x00


	//----- nvinfo : EIATTR_KPARAM_INFO
	.align		4
.L_221:
        /*0038*/ 	.byte	0x04, 0x17
        /*003a*/ 	.short	(.L_223 - .L_222)
.L_222:
        /*003c*/ 	.word	0x00000000
        /*0040*/ 	.short	0x0000
        /*0042*/ 	.short	0x0000
        /*0044*/ 	.byte	0x00, 0xf5, 0x21, 0x00


	//----- nvinfo : EIATTR_SPARSE_MMA_MASK
	.align		4
.L_223:
        /*0048*/ 	.byte	0x03, 0x50
        /*004a*/ 	.short	0x0000


	//----- nvinfo : EIATTR_MAXREG_COUNT
	.align		4
        /*004c*/ 	.byte	0x03, 0x1b
        /*004e*/ 	.short	0x00ff


	//----- nvinfo : EIATTR_MERCURY_ISA_VERSION
	.align		4
        /*0050*/ 	.byte	0x03, 0x5f
        /*0052*/ 	.short	0x0101


	//----- nvinfo : EIATTR_VRC_CTA_INIT_COUNT
	.align		4
        /*0054*/ 	.byte	0x02, 0x4a
	.zero		1
	.zero		1


	//----- nvinfo : EIATTR_EXIT_INSTR_OFFSETS
	.align		4
        /*0058*/ 	.byte	0x04, 0x1c
        /*005a*/ 	.short	(.L_225 - .L_224)


	//   ....[0]....
.L_224:
        /*005c*/ 	.word	0x000000c0


	//   ....[1]....
        /*0060*/ 	.word	0x000002b0


	//----- nvinfo : EIATTR_CRS_STACK_SIZE
	.align		4
.L_225:
        /*0064*/ 	.byte	0x04, 0x1e
        /*0066*/ 	.short	(.L_227 - .L_226)
.L_226:
        /*0068*/ 	.word	0x00000000


	//----- nvinfo : EIATTR_CBANK_PARAM_SIZE
	.align		4
.L_227:
        /*006c*/ 	.byte	0x03, 0x19
        /*006e*/ 	.short	0x001c


	//----- nvinfo : EIATTR_PARAM_CBANK
	.align		4
        /*0070*/ 	.byte	0x04, 0x0a
        /*0072*/ 	.short	(.L_229 - .L_228)
	.align		4
.L_228:
        /*0074*/ 	.word	index@(.nv.constant0._Z20matrixDivisionKernelPfPdS_i)
        /*0078*/ 	.short	0x0380
        /*007a*/ 	.short	0x001c


	//----- nvinfo : EIATTR_SW_WAR
	.align		4
.L_229:
        /*007c*/ 	.byte	0x04, 0x36
        /*007e*/ 	.short	(.L_231 - .L_230)
.L_230:
        /*0080*/ 	.word	0x00000008
.L_231:


//--------------------- .nv.info._Z22matrixMultiplyByConstdPdfPfi --------------------------
	.section	.nv.info._Z22matrixMultiplyByConstdPdfPfi,"",@"SHT_CUDA_INFO"
	.sectionflags	@""
	.align	4


	//----- nvinfo : EIATTR_CUDA_API_VERSION
	.align		4
        /*0000*/ 	.byte	0x04, 0x37
        /*0002*/ 	.short	(.L_233 - .L_232)
.L_232:
        /*0004*/ 	.word	0x00000082


	//----- nvinfo : EIATTR_KPARAM_INFO
	.align		4
.L_233:
        /*0008*/ 	.byte	0x04, 0x17
        /*000a*/ 	.short	(.L_235 - .L_234)
.L_234:
        /*000c*/ 	.word	0x00000000
        /*0010*/ 	.short	0x0003
        /*0012*/ 	.short	0x0018
        /*0014*/ 	.byte	0x00, 0xf0, 0x11, 0x00


	//----- nvinfo : EIATTR_KPARAM_INFO
	.align		4
.L_235:
        /*0018*/ 	.byte	0x04, 0x17
        /*001a*/ 	.short	(.L_237 - .L_236)
.L_236:
        /*001c*/ 	.word	0x00000000
        /*0020*/ 	.short	0x0002
        /*0022*/ 	.short	0x0010
        /*0024*/ 	.byte	0x00, 0xf5, 0x21, 0x00


	//----- nvinfo : EIATTR_KPARAM_INFO
	.align		4
.L_237:
        /*0028*/ 	.byte	0x04, 0x17
        /*002a*/ 	.short	(.L_239 - .L_238)
.L_238:
        /*002c*/ 	.word	0x00000000
        /*0030*/ 	.short	0x0001
        /*0032*/ 	.short	0x0008
        /*0034*/ 	.byte	0x00, 0xf0, 0x11, 0x00


	//----- nvinfo : EIATTR_KPARAM_INFO
	.align		4
.L_239:
        /*0038*/ 	.byte	0x04, 0x17
        /*003a*/ 	.short	(.L_241 - .L_240)
.L_240:
        /*003c*/ 	.word	0x00000000
        /*0040*/ 	.short	0x0000
        /*0042*/ 	.short	0x0000
        /*0044*/ 	.byte	0x00, 0xf5, 0x21, 0x00


	//----- nvinfo : EIATTR_SPARSE_MMA_MASK
	.align		4
.L_241:
        /*0048*/ 	.byte	0x03, 0x50
        /*004a*/ 	.short	0x0000


	//----- nvinfo : EIATTR_MAXREG_COUNT
	.align		4
        /*004c*/ 	.byte	0x03, 0x1b
        /*004e*/ 	.short	0x00ff


	//----- nvinfo : EIATTR_MERCURY_ISA_VERSION
	.align		4
        /*0050*/ 	.byte	0x03, 0x5f
        /*0052*/ 	.short	0x0101


	//----- nvinfo : EIATTR_VRC_CTA_INIT_COUNT
	.align		4
        /*0054*/ 	.byte	0x02, 0x4a
	.zero		1
	.zero		1


	//----- nvinfo : EIATTR_EXIT_INSTR_OFFSETS
	.align		4
        /*0058*/ 	.byte	0x04, 0x1c
        /*005a*/ 	.short	(.L_243 - .L_242)


	//   ....[0]....
.L_242:
        /*005c*/ 	.word	0x000000c0


	//   ....[1]....
        /*0060*/ 	.word	0x00000190


	//----- nvinfo : EIATTR_CBANK_PARAM_SIZE
	.align		4
.L_243:
        /*0064*/ 	.byte	0x03, 0x19
        /*0066*/ 	.short	0x001c


	//----- nvinfo : EIATTR_PARAM_CBANK
	.align		4
        /*0068*/ 	.byte	0x04, 0x0a
        /*006a*/ 	.short	(.L_245 - .L_244)
	.align		4
.L_244:
        /*006c*/ 	.word	index@(.nv.constant0._Z22matrixMultiplyByConstdPdfPfi)
        /*0070*/ 	.short	0x0380
        /*0072*/ 	.short	0x001c


	//----- nvinfo : EIATTR_SW_WAR
	.align		4
.L_245:
        /*0074*/ 	.byte	0x04, 0x36
        /*0076*/ 	.short	(.L_247 - .L_246)
.L_246:
        /*0078*/ 	.word	0x00000008
.L_247:


//--------------------- .nv.info._Z25matrixMultiplyByConstrealPffS_i --------------------------
	.section	.nv.info._Z25matrixMultiplyByConstrealPffS_i,"",@"SHT_CUDA_INFO"
	.sectionflags	@""
	.align	4


	//----- nvinfo : EIATTR_CUDA_API_VERSION
	.align		4
        /*0000*/ 	.byte	0x04, 0x37
        /*0002*/ 	.short	(.L_249 - .L_248)
.L_248:
        /*0004*/ 	.word	0x00000082


	//----- nvinfo : EIATTR_KPARAM_INFO
	.align		4
.L_249:
        /*0008*/ 	.byte	0x04, 0x17
        /*000a*/ 	.short	(.L_251 - .L_250)
.L_250:
        /*000c*/ 	.word	0x00000000
        /*0010*/ 	.short	0x0003
        /*0012*/ 	.short	0x0018
        /*0014*/ 	.byte	0x00, 0xf0, 0x11, 0x00


	//----- nvinfo : EIATTR_KPARAM_INFO
	.align		4
.L_251:
        /*0018*/ 	.byte	0x04, 0x17
        /*001a*/ 	.short	(.L_253 - .L_252)
.L_252:
        /*001c*/ 	.word	0x00000000
        /*0020*/ 	.short	0x0002
        /*0022*/ 	.short	0x0010
        /*0024*/ 	.byte	0x00, 0xf5, 0x21, 0x00


	//----- nvinfo : EIATTR_KPARAM_INFO
	.align		4
.L_253:
        /*0028*/ 	.byte	0x04, 0x17
        /*002a*/ 	.short	(.L_255 - .L_254)
.L_254:
        /*002c*/ 	.word	0x00000000
        /*0030*/ 	.short	0x0001
        /*0032*/ 	.short	0x0008
        /*0034*/ 	.byte	0x00, 0xf0, 0x11, 0x00


	//----- nvinfo : EIATTR_KPARAM_INFO
	.align		4
.L_255:
        /*0038*/ 	.byte	0x04, 0x17
        /*003a*/ 	.short	(.L_257 - .L_256)
.L_256:
        /*003c*/ 	.word	0x00000000
        /*0040*/ 	.short	0x0000
        /*0042*/ 	.short	0x0000
        /*0044*/ 	.byte	0x00, 0xf5, 0x21, 0x00


	//----- nvinfo : EIATTR_SPARSE_MMA_MASK
	.align		4
.L_257:
        /*0048*/ 	.byte	0x03, 0x50
        /*004a*/ 	.short	0x0000


	//----- nvinfo : EIATTR_MAXREG_COUNT
	.align		4
        /*004c*/ 	.byte	0x03, 0x1b
        /*004e*/ 	.short	0x00ff


	//----- nvinfo : EIATTR_MERCURY_ISA_VERSION
	.align		4
        /*0050*/ 	.byte	0x03, 0x5f
        /*0052*/ 	.short	0x0101


	//----- nvinfo : EIATTR_VRC_CTA_INIT_COUNT
	.align		4
        /*0054*/ 	.byte	0x02, 0x4a
	.zero		1
	.zero		1


	//----- nvinfo : EIATTR_EXIT_INSTR_OFFSETS
	.align		4
        /*0058*/ 	.byte	0x04, 0x1c
        /*005a*/ 	.short	(.L_259 - .L_258)


	//   ....[0]....
.L_258:
        /*005c*/ 	.word	0x000000c0


	//   ....[1]....
        /*0060*/ 	.word	0x00000170


	//----- nvinfo : EIATTR_CBANK_PARAM_SIZE
	.align		4
.L_259:
        /*0064*/ 	.byte	0x03, 0x19
        /*0066*/ 	.short	0x001c


	//----- nvinfo : EIATTR_PARAM_CBANK
	.align		4
        /*0068*/ 	.byte	0x04, 0x0a
        /*006a*/ 	.short	(.L_261 - .L_260)
	.align		4
.L_260:
        /*006c*/ 	.word	index@(.nv.constant0._Z25matrixMultiplyByConstrealPffS_i)
        /*0070*/ 	.short	0x0380
        /*0072*/ 	.short	0x001c


	//----- nvinfo : EIATTR_SW_WAR
	.align		4
.L_261:
        /*0074*/ 	.byte	0x04, 0x36
        /*0076*/ 	.short	(.L_263 - .L_262)
.L_262:
        /*0078*/ 	.word	0x00000008
.L_263:


//--------------------- .nv.info._Z21matrixMultiplyByConstPfS_S_i --------------------------
	.section	.nv.info._Z21matrixMultiplyByConstPfS_S_i,"",@"SHT_CUDA_INFO"
	.sectionflags	@""
	.align	4


	//----- nvinfo : EIATTR_CUDA_API_VERSION
	.align		4
        /*0000*/ 	.byte	0x04, 0x37
        /*0002*/ 	.short	(.L_265 - .L_264)
.L_264:
        /*0004*/ 	.word	0x00000082


	//----- nvinfo : EIATTR_KPARAM_INFO
	.align		4
.L_265:
        /*0008*/ 	.byte	0x04, 0x17
        /*000a*/ 	.short	(.L_267 - .L_266)
.L_266:
        /*000c*/ 	.word	0x00000000
        /*0010*/ 	.short	0x0003
        /*0012*/ 	.short	0x0018
        /*0014*/ 	.byte	0x00, 0xf0, 0x11, 0x00


	//----- nvinfo : EIATTR_KPARAM_INFO
	.align		4
.L_267:
        /*0018*/ 	.byte	0x04, 0x17
        /*001a*/ 	.short	(.L_269 - .L_268)
.L_268:
        /*001c*/ 	.word	0x00000000
        /*0020*/ 	.short	0x0002
        /*0022*/ 	.short	0x0010
        /*0024*/ 	.byte	0x00, 0xf5, 0x21, 0x00


	//----- nvinfo : EIATTR_KPARAM_INFO
	.align		4
.L_269:
        /*0028*/ 	.byte	0x04, 0x17
        /*002a*/ 	.short	(.L_271 - .L_270)
.L_270:
        /*002c*/ 	.word	0x00000000
        /*0030*/ 	.short	0x0001
        /*0032*/ 	.short	0x0008
        /*0034*/ 	.byte	0x00, 0xf5, 0x21, 0x00


	//----- nvinfo : EIATTR_KPARAM_INFO
	.align		4
.L_271:
        /*0038*/ 	.byte	0x04, 0x17
        /*003a*/ 	.short	(.L_273 - .L_272)
.L_272:
        /*003c*/ 	.word	0x00000000
        /*0040*/ 	.short	0x0000
        /*0042*/ 	.short	0x0000
        /*0044*/ 	.byte	0x00, 0xf5, 0x21, 0x00


	//----- nvinfo : EIATTR_SPARSE_MMA_MASK
	.align		4
.L_273:
        /*0048*/ 	.byte	0x03, 0x50
        /*004a*/ 	.short	0x0000


	//----- nvinfo : EIATTR_MAXREG_COUNT
	.align		4
        /*004c*/ 	.byte	0x03, 0x1b
        /*004e*/ 	.short	0x00ff


	//----- nvinfo : EIATTR_MERCURY_ISA_VERSION
	.align		4
        /*0050*/ 	.byte	0x03, 0x5f
        /*0052*/ 	.short	0x0101


	//----- nvinfo : EIATTR_VRC_CTA_INIT_COUNT
	.align		4
        /*0054*/ 	.byte	0x02, 0x4a
	.zero		1
	.zero		1


	//----- nvinfo : EIATTR_EXIT_INSTR_OFFSETS
	.align		4
        /*0058*/ 	.byte	0x04, 0x1c
        /*005a*/ 	.short	(.L_275 - .L_274)


	//   ....[0]....
.L_274:
        /*005c*/ 	.word	0x000000c0


	//   ....[1]....
        /*0060*/ 	.word	0x00000180


	//----- nvinfo : EIATTR_CBANK_PARAM_SIZE
	.align		4
.L_275:
        /*0064*/ 	.byte	0x03, 0x19
        /*0066*/ 	.short	0x001c


	//----- nvinfo : EIATTR_PARAM_CBANK
	.align		4
        /*0068*/ 	.byte	0x04, 0x0a
        /*006a*/ 	.short	(.L_277 - .L_276)
	.align		4
.L_276:
        /*006c*/ 	.word	index@(.nv.constant0._Z21matrixMultiplyByConstPfS_S_i)
        /*0070*/ 	.short	0x0380
        /*0072*/ 	.short	0x001c


	//----- nvinfo : EIATTR_SW_WAR
	.align		4
.L_277:
        /*0074*/ 	.byte	0x04, 0x36
        /*0076*/ 	.short	(.L_279 - .L_278)
.L_278:
        /*0078*/ 	.word	0x00000008
.L_279:


//--------------------- .nv.info._Z14matrixSubtractPfS_S_i --------------------------
	.section	.nv.info._Z14matrixSubtractPfS_S_i,"",@"SHT_CUDA_INFO"
	.sectionflags	@""
	.align	4


	//----- nvinfo : EIATTR_CUDA_API_VERSION
	.align		4
        /*0000*/ 	.byte	0x04, 0x37
        /*0002*/ 	.short	(.L_281 - .L_280)
.L_280:
        /*0004*/ 	.word	0x00000082


	//----- nvinfo : EIATTR_KPARAM_INFO
	.align		4
.L_281:
        /*0008*/ 	.byte	0x04, 0x17
        /*000a*/ 	.short	(.L_283 - .L_282)
.L_282:
        /*000c*/ 	.word	0x00000000
        /*0010*/ 	.short	0x0003
        /*0012*/ 	.short	0x0018
        /*0014*/ 	.byte	0x00, 0xf0, 0x11, 0x00


	//----- nvinfo : EIATTR_KPARAM_INFO
	.align		4
.L_283:
        /*0018*/ 	.byte	0x04, 0x17
        /*001a*/ 	.short	(.L_285 - .L_284)
.L_284:
        /*001c*/ 	.word	0x00000000
        /*0020*/ 	.short	0x0002
        /*0022*/ 	.short	0x0010
        /*0024*/ 	.byte	0x00, 0xf5, 0x21, 0x00


	//----- nvinfo : EIATTR_KPARAM_INFO
	.align		4
.L_285:
        /*0028*/ 	.byte	0x04, 0x17
        /*002a*/ 	.short	(.L_287 - .L_286)
.L_286:
        /*002c*/ 	.word	0x00000000
        /*0030*/ 	.short	0x0001
        /*0032*/ 	.short	0x0008
        /*0034*/ 	.byte	0x00, 0xf5, 0x21, 0x00


	//----- nvinfo : EIATTR_KPARAM_INFO
	.align		4
.L_287:
        /*0038*/ 	.byte	0x04, 0x17
        /*003a*/ 	.short	(.L_289 - .L_288)
.L_288:
        /*003c*/ 	.word	0x00000000
        /*0040*/ 	.short	0x0000
        /*0042*/ 	.short	0x0000
        /*0044*/ 	.byte	0x00, 0xf5, 0x21, 0x00


	//----- nvinfo : EIATTR_SPARSE_MMA_MASK
	.align		4
.L_289:
        /*0048*/ 	.byte	0x03, 0x50
        /*004a*/ 	.short	0x0000


	//----- nvinfo : EIATTR_MAXREG_COUNT
	.align		4
        /*004c*/ 	.byte	0x03, 0x1b
        /*004e*/ 	.short	0x00ff


	//----- nvinfo : EIATTR_MERCURY_ISA_VERSION
	.align		4
        /*0050*/ 	.byte	0x03, 0x5f
        /*0052*/ 	.short	0x0101


	//----- nvinfo : EIATTR_VRC_CTA_INIT_COUNT
	.align		4
        /*0054*/ 	.byte	0x02, 0x4a
	.zero		1
	.zero		1


	//----- nvinfo : EIATTR_EXIT_INSTR_OFFSETS
	.align		4
        /*0058*/ 	.byte	0x04, 0x1c
        /*005a*/ 	.short	(.L_291 - .L_290)


	//   ....[0]....
.L_290:
        /*005c*/ 	.word	0x000000c0


	//   ....[1]....
        /*0060*/ 	.word	0x00000190


	//----- nvinfo : EIATTR_CBANK_PARAM_SIZE
	.align		4
.L_291:
        /*0064*/ 	.byte	0x03, 0x19
        /*0066*/ 	.short	0x001c


	//----- nvinfo : EIATTR_PARAM_CBANK
	.align		4
        /*0068*/ 	.byte	0x04, 0x0a
        /*006a*/ 	.short	(.L_293 - .L_292)
	.align		4
.L_292:
        /*006c*/ 	.word	index@(.nv.constant0._Z14matrixSubtractPfS_S_i)
        /*0070*/ 	.short	0x0380
        /*0072*/ 	.short	0x001c


	//----- nvinfo : EIATTR_SW_WAR
	.align		4
.L_293:
        /*0074*/ 	.byte	0x04, 0x36
        /*0076*/ 	.short	(.L_295 - .L_294)
.L_294:
        /*0078*/ 	.word	0x00000008
.L_295:


//--------------------- .nv.info._Z25standard_deviation_kernelPKfPfS1_i --------------------------
	.section	.nv.info._Z25standard_deviation_kernelPKfPfS1_i,"",@"SHT_CUDA_INFO"
	.sectionflags	@""
	.align	4


	//----- nvinfo : EIATTR_CUDA_API_VERSION
	.align		4
        /*0000*/ 	.byte	0x04, 0x37
        /*0002*/ 	.short	(.L_297 - .L_296)
.L_296:
        /*0004*/ 	.word	0x00000082


	//----- nvinfo : EIATTR_KPARAM_INFO
	.align		4
.L_297:
        /*0008*/ 	.byte	0x04, 0x17
        /*000a*/ 	.short	(.L_299 - .L_298)
.L_298:
        /*000c*/ 	.word	0x00000000
        /*0010*/ 	.short	0x0003
        /*0012*/ 	.short	0x0018
        /*0014*/ 	.byte	0x00, 0xf0, 0x11, 0x00


	//----- nvinfo : EIATTR_KPARAM_INFO
	.align		4
.L_299:
        /*0018*/ 	.byte	0x04, 0x17
        /*001a*/ 	.short	(.L_301 - .L_300)
.L_300:
        /*001c*/ 	.word	0x00000000
        /*0020*/ 	.short	0x0002
        /*0022*/ 	.short	0x0010
        /*0024*/ 	.byte	0x00, 0xf5, 0x21, 0x00


	//----- nvinfo : EIATTR_KPARAM_INFO
	.align		4
.L_301:
        /*0028*/ 	.byte	0x04, 0x17
        /*002a*/ 	.short	(.L_303 - .L_302)
.L_302:
        /*002c*/ 	.word	0x00000000
        /*0030*/ 	.short	0x0001
        /*0032*/ 	.short	0x0008
        /*0034*/ 	.byte	0x00, 0xf5, 0x21, 0x00


	//----- nvinfo : EIATTR_KPARAM_INFO
	.align		4
.L_303:
        /*0038*/ 	.byte	0x04, 0x17
        /*003a*/ 	.short	(.L_305 - .L_304)
.L_304:
        /*003c*/ 	.word	0x00000000
        /*0040*/ 	.short	0x0000
        /*0042*/ 	.short	0x0000
        /*0044*/ 	.byte	0x00, 0xf5, 0x21, 0x00


	//----- nvinfo : EIATTR_SPARSE_MMA_MASK
	.align		4
.L_305:
        /*0048*/ 	.byte	0x03, 0x50
        /*004a*/ 	.short	0x0000


	//----- nvinfo : EIATTR_MAXREG_COUNT
	.align		4
        /*004c*/ 	.byte	0x03, 0x1b
        /*004e*/ 	.short	0x00ff


	//----- nvinfo : EIATTR_MERCURY_ISA_VERSION
	.align		4
        /*0050*/ 	.byte	0x03, 0x5f
        /*0052*/ 	.short	0x0101


	//----- nvinfo : EIATTR_VRC_CTA_INIT_COUNT
	.align		4
        /*0054*/ 	.byte	0x02, 0x4a
	.zero		1
	.zero		1


	//----- nvinfo : EIATTR_EXIT_INSTR_OFFSETS
	.align		4
        /*0058*/ 	.byte	0x04, 0x1c
        /*005a*/ 	.short	(.L_307 - .L_306)


	//   ....[0]....
.L_306:
        /*005c*/ 	.word	0x000002f0


	//   ....[1]....
        /*0060*/ 	.word	0x000004e0


	//----- nvinfo : EIATTR_CRS_STACK_SIZE
	.align		4
.L_307:
        /*0064*/ 	.byte	0x04, 0x1e
        /*0066*/ 	.short	(.L_309 - .L_308)
.L_308:
        /*0068*/ 	.word	0x00000000


	//----- nvinfo : EIATTR_CBANK_PARAM_SIZE
	.align		4
.L_309:
        /*006c*/ 	.byte	0x03, 0x19
        /*006e*/ 	.short	0x001c


	//----- nvinfo : EIATTR_PARAM_CBANK
	.align		4
        /*0070*/ 	.byte	0x04, 0x0a
        /*0072*/ 	.short	(.L_311 - .L_310)
	.align		4
.L_310:
        /*0074*/ 	.word	index@(.nv.constant0._Z25standard_deviation_kernelPKfPfS1_i)
        /*0078*/ 	.short	0x0380
        /*007a*/ 	.short	0x001c


	//----- nvinfo : EIATTR_SW_WAR
	.align		4
.L_311:
        /*007c*/ 	.byte	0x04, 0x36
        /*007e*/ 	.short	(.L_313 - .L_312)
.L_312:
        /*0080*/ 	.word	0x00000008
.L_313:


//--------------------- .nv.info._Z15addScalarKernelPdfS_i --------------------------
	.section	.nv.info._Z15addScalarKernelPdfS_i,"",@"SHT_CUDA_INFO"
	.sectionflags	@""
	.align	4


	//----- nvinfo : EIATTR_CUDA_API_VERSION
	.align		4
        /*0000*/ 	.byte	0x04, 0x37
        /*0002*/ 	.short	(.L_315 - .L_314)
.L_314:
        /*0004*/ 	.word	0x00000082


	//----- nvinfo : EIATTR_KPARAM_INFO
	.align		4
.L_315:
        /*0008*/ 	.byte	0x04, 0x17
        /*000a*/ 	.short	(.L_317 - .L_316)
.L_316:
        /*000c*/ 	.word	0x00000000
        /*0010*/ 	.short	0x0003
        /*0012*/ 	.short	0x0018
        /*0014*/ 	.byte	0x00, 0xf0, 0x11, 0x00


	//----- nvinfo : EIATTR_KPARAM_INFO
	.align		4
.L_317:
        /*0018*/ 	.byte	0x04, 0x17
        /*001a*/ 	.short	(.L_319 - .L_318)
.L_318:
        /*001c*/ 	.word	0x00000000
        /*0020*/ 	.short	0x0002
        /*0022*/ 	.short	0x0010
        /*0024*/ 	.byte	0x00, 0xf5, 0x21, 0x00


	//----- nvinfo : EIATTR_KPARAM_INFO
	.align		4
.L_319:
        /*0028*/ 	.byte	0x04, 0x17
        /*002a*/ 	.short	(.L_321 - .L_320)
.L_320:
        /*002c*/ 	.word	0x00000000
        /*0030*/ 	.short	0x0001
        /*0032*/ 	.short	0x0008
        /*0034*/ 	.byte	0x00, 0xf0, 0x11, 0x00


	//----- nvinfo : EIATTR_KPARAM_INFO
	.align		4
.L_321:
        /*0038*/ 	.byte	0x04, 0x17
        /*003a*/ 	.short	(.L_323 - .L_322)
.L_322:
        /*003c*/ 	.word	0x00000000
        /*0040*/ 	.short	0x0000
        /*0042*/ 	.short	0x0000
        /*0044*/ 	.byte	0x00, 0xf5, 0x21, 0x00


	//----- nvinfo : EIATTR_SPARSE_MMA_MASK
	.align		4
.L_323:
        /*0048*/ 	.byte	0x03, 0x50
        /*004a*/ 	.short	0x0000


	//----- nvinfo : EIATTR_MAXREG_COUNT
	.align		4
        /*004c*/ 	.byte	0x03, 0x1b
        /*004e*/ 	.short	0x00ff


	//----- nvinfo : EIATTR_MERCURY_ISA_VERSION
	.align		4
        /*0050*/ 	.byte	0x03, 0x5f
        /*0052*/ 	.short	0x0101


	//----- nvinfo : EIATTR_VRC_CTA_INIT_COUNT
	.align		4
        /*0054*/ 	.byte	0x02, 0x4a
	.zero		1
	.zero		1


	//----- nvinfo : EIATTR_EXIT_INSTR_OFFSETS
	.align		4
        /*0058*/ 	.byte	0x04, 0x1c
        /*005a*/ 	.short	(.L_325 - .L_324)


	//   ....[0]....
.L_324:
        /*005c*/ 	.word	0x000000c0


	//   ....[1]....
        /*0060*/ 	.word	0x00000150


	//----- nvinfo : EIATTR_CBANK_PARAM_SIZE
	.align		4
.L_325:
        /*0064*/ 	.byte	0x03, 0x19
        /*0066*/ 	.short	0x001c


	//----- nvinfo : EIATTR_PARAM_CBANK
	.align		4
        /*0068*/ 	.byte	0x04, 0x0a
        /*006a*/ 	.short	(.L_327 - .L_326)
	.align		4
.L_326:
        /*006c*/ 	.word	index@(.nv.constant0._Z15addScalarKernelPdfS_i)
        /*0070*/ 	.short	0x0380
        /*0072*/ 	.short	0x001c


	//----- nvinfo : EIATTR_SW_WAR
	.align		4
.L_327:
        /*0074*/ 	.byte	0x04, 0x36
        /*0076*/ 	.short	(.L_329 - .L_328)
.L_328:
        /*0078*/ 	.word	0x00000008
.L_329:


//--------------------- .nv.info._Z8matrix_PPfi   --------------------------
	.section	.nv.info._Z8matrix_PPfi,"",@"SHT_CUDA_INFO"
	.sectionflags	@""
	.align	4


	//----- nvinfo : EIATTR_CUDA_API_VERSION
	.align		4
        /*0000*/ 	.byte	0x04, 0x37
        /*0002*/ 	.short	(.L_331 - .L_330)
.L_330:
        /*0004*/ 	.word	0x00000082


	//----- nvinfo : EIATTR_KPARAM_INFO
	.align		4
.L_331:
        /*0008*/ 	.byte	0x04, 0x17
        /*000a*/ 	.short	(.L_333 - .L_332)
.L_332:
        /*000c*/ 	.word	0x00000000
        /*0010*/ 	.short	0x0001
        /*0012*/ 	.short	0x0008
        /*0014*/ 	.byte	0x00, 0xf0, 0x11, 0x00


	//----- nvinfo : EIATTR_KPARAM_INFO
	.align		4
.L_333:
        /*0018*/ 	.byte	0x04, 0x17
        /*001a*/ 	.short	(.L_335 - .L_334)
.L_334:
        /*001c*/ 	.word	0x00000000
        /*0020*/ 	.short	0x0000
        /*0022*/ 	.short	0x0000
        /*0024*/ 	.byte	0x00, 0xf5, 0x21, 0x00


	//----- nvinfo : EIATTR_SPARSE_MMA_MASK
	.align		4
.L_335:
        /*0028*/ 	.byte	0x03, 0x50
        /*002a*/ 	.short	0x0000


	//----- nvinfo : EIATTR_MAXREG_COUNT
	.align		4
        /*002c*/ 	.byte	0x03, 0x1b
        /*002e*/ 	.short	0x00ff


	//----- nvinfo : EIATTR_MERCURY_ISA_VERSION
	.align		4
        /*0030*/ 	.byte	0x03, 0x5f
        /*0032*/ 	.short	0x0101


	//----- nvinfo : EIATTR_VRC_CTA_INIT_COUNT
	.align		4
        /*0034*/ 	.byte	0x02, 0x4a
	.zero		1
	.zero		1


	//----- nvinfo : EIATTR_EXIT_INSTR_OFFSETS
	.align		4
        /*0038*/ 	.byte	0x04, 0x1c
        /*003a*/ 	.short	(.L_337 - .L_336)


	//   ....[0]....
.L_336:
        /*003c*/ 	.word	0x00000100


	//   ....[1]....
        /*0040*/ 	.word	0x00000150


	//----- nvinfo : EIATTR_CBANK_PARAM_SIZE
	.align		4
.L_337:
        /*0044*/ 	.byte	0x03, 0x19
        /*0046*/ 	.short	0x000c


	//----- nvinfo : EIATTR_PARAM_CBANK
	.align		4
        /*0048*/ 	.byte	0x04, 0x0a
        /*004a*/ 	.short	(.L_339 - .L_338)
	.align		4
.L_338:
        /*004c*/ 	.word	index@(.nv.constant0._Z8matrix_PPfi)
        /*0050*/ 	.short	0x0380
        /*0052*/ 	.short	0x000c


	//----- nvinfo : EIATTR_SW_WAR
	.align		4
.L_339:
        /*0054*/ 	.byte	0x04, 0x36
        /*0056*/ 	.short	(.L_341 - .L_340)
.L_340:
        /*0058*/ 	.word	0x00000008
.L_341:


//--------------------- .nv.info._Z8alfa_matPfPiii --------------------------
	.section	.nv.info._Z8alfa_matPfPiii,"",@"SHT_CUDA_INFO"
	.sectionflags	@""
	.align	4


	//----- nvinfo : EIATTR_CUDA_API_VERSION
	.align		4
        /*0000*/ 	.byte	0x04, 0x37
        /*0002*/ 	.short	(.L_343 - .L_342)
.L_342:
        /*0004*/ 	.word	0x00000082


	//----- nvinfo : EIATTR_KPARAM_INFO
	.align		4
.L_343:
        /*0008*/ 	.byte	0x04, 0x17
        /*000a*/ 	.short	(.L_345 - .L_344)
.L_344:
        /*000c*/ 	.word	0x00000000
        /*0010*/ 	.short	0x0003
        /*0012*/ 	.short	0x0014
        /*0014*/ 	.byte	0x00, 0xf0, 0x11, 0x00


	//----- nvinfo : EIATTR_KPARAM_INFO
	.align		4
.L_345:
        /*0018*/ 	.byte	0x04, 0x17
        /*001a*/ 	.short	(.L_347 - .L_346)
.L_346:
        /*001c*/ 	.word	0x00000000
        /*0020*/ 	.short	0x0002
        /*0022*/ 	.short	0x0010
        /*0024*/ 	.byte	0x00, 0xf0, 0x11, 0x00


	//----- nvinfo : EIATTR_KPARAM_INFO
	.align		4
.L_347:
        /*0028*/ 	.byte	0x04, 0x17
        /*002a*/ 	.short	(.L_349 - .L_348)
.L_348:
        /*002c*/ 	.word	0x00000000
        /*0030*/ 	.short	0x0001
        /*0032*/ 	.short	0x0008
        /*0034*/ 	.byte	0x00, 0xf5, 0x21, 0x00


	//----- nvinfo : EIATTR_KPARAM_INFO
	.align		4
.L_349:
        /*0038*/ 	.byte	0x04, 0x17
        /*003a*/ 	.short	(.L_351 - .L_350)
.L_350:
        /*003c*/ 	.word	0x00000000
        /*0040*/ 	.short	0x0000
        /*0042*/ 	.short	0x0000
        /*0044*/ 	.byte	0x00, 0xf5, 0x21, 0x00


	//----- nvinfo : EIATTR_SPARSE_MMA_MASK
	.align		4
.L_351:
        /*0048*/ 	.byte	0x03, 0x50
        /*004a*/ 	.short	0x0000


	//----- nvinfo : EIATTR_MAXREG_COUNT
	.align		4
        /*004c*/ 	.byte	0x03, 0x1b
        /*004e*/ 	.short	0x00ff


	//----- nvinfo : EIATTR_MERCURY_ISA_VERSION
	.align		4
        /*0050*/ 	.byte	0x03, 0x5f
        /*0052*/ 	.short	0x0101


	//----- nvinfo : EIATTR_VRC_CTA_INIT_COUNT
	.align		4
        /*0054*/ 	.byte	0x02, 0x4a
	.zero		1
	.zero		1


	//----- nvinfo : EIATTR_EXIT_INSTR_OFFSETS
	.align		4
        /*0058*/ 	.byte	0x04, 0x1c
        /*005a*/ 	.short	(.L_353 - .L_352)


	//   ....[0]....
.L_352:
        /*005c*/ 	.word	0x000000d0


	//   ....[1]....
        /*0060*/ 	.word	0x00000190


	//----- nvinfo : EIATTR_CBANK_PARAM_SIZE
	.align		4
.L_353:
        /*0064*/ 	.byte	0x03, 0x19
        /*0066*/ 	.short	0x0018


	//----- nvinfo : EIATTR_PARAM_CBANK
	.align		4
        /*0068*/ 	.byte	0x04, 0x0a
        /*006a*/ 	.short	(.L_355 - .L_354)
	.align		4
.L_354:
        /*006c*/ 	.word	index@(.nv.constant0._Z8alfa_matPfPiii)
        /*0070*/ 	.short	0x0380
        /*0072*/ 	.short	0x0018


	//----- nvinfo : EIATTR_SW_WAR
	.align		4
.L_355:
        /*0074*/ 	.byte	0x04, 0x36
        /*0076*/ 	.short	(.L_357 - .L_356)
.L_356:
        /*0078*/ 	.word	0x00000008
.L_357:


//--------------------- .nv.info._Z6preparPfi     --------------------------
	.section	.nv.info._Z6preparPfi,"",@"SHT_CUDA_INFO"
	.sectionflags	@""
	.align	4


	//----- nvinfo : EIATTR_CUDA_API_VERSION
	.align		4
        /*0000*/ 	.byte	0x04, 0x37
        /*0002*/ 	.short	(.L_359 - .L_358)
.L_358:
        /*0004*/ 	.word	0x00000082


	//----- nvinfo : EIATTR_KPARAM_INFO
	.align		4
.L_359:
        /*0008*/ 	.byte	0x04, 0x17
        /*000a*/ 	.short	(.L_361 - .L_360)
.L_360:
        /*000c*/ 	.word	0x00000000
        /*0010*/ 	.short	0x0001
        /*0012*/ 	.short	0x0008
        /*0014*/ 	.byte	0x00, 0xf0, 0x11, 0x00


	//----- nvinfo : EIATTR_KPARAM_INFO
	.align		4
.L_361:
        /*0018*/ 	.byte	0x04, 0x17
        /*001a*/ 	.short	(.L_363 - .L_362)
.L_362:
        /*001c*/ 	.word	0x00000000
        /*0020*/ 	.short	0x0000
        /*0022*/ 	.short	0x0000
        /*0024*/ 	.byte	0x00, 0xf5, 0x21, 0x00


	//----- nvinfo : EIATTR_SPARSE_MMA_MASK
	.align		4
.L_363:
        /*0028*/ 	.byte	0x03, 0x50
        /*002a*/ 	.short	0x0000


	//----- nvinfo : EIATTR_MAXREG_COUNT
	.align		4
        /*002c*/ 	.byte	0x03, 0x1b
        /*002e*/ 	.short	0x00ff


	//----- nvinfo : EIATTR_MERCURY_ISA_VERSION
	.align		4
        /*0030*/ 	.byte	0x03, 0x5f
        /*0032*/ 	.short	0x0101


	//----- nvinfo : EIATTR_VRC_CTA_INIT_COUNT
	.align		4
        /*0034*/ 	.byte	0x02, 0x4a
	.zero		1
	.zero		1


	//----- nvinfo : EIATTR_EXIT_INSTR_OFFSETS
	.align		4
        /*0038*/ 	.byte	0x04, 0x1c
        /*003a*/ 	.short	(.L_365 - .L_364)


	//   ....[0]....
.L_364:
        /*003c*/ 	.word	0x000000d0


	//   ....[1]....
        /*0040*/ 	.word	0x00000130


	//----- nvinfo : EIATTR_CBANK_PARAM_SIZE
	.align		4
.L_365:
        /*0044*/ 	.byte	0x03, 0x19
        /*0046*/ 	.short	0x000c


	//----- nvinfo : EIATTR_PARAM_CBANK
	.align		4
        /*0048*/ 	.byte	0x04, 0x0a
        /*004a*/ 	.short	(.L_367 - .L_366)
	.align		4
.L_366:
        /*004c*/ 	.word	index@(.nv.constant0._Z6preparPfi)
        /*0050*/ 	.short	0x0380
        /*0052*/ 	.short	0x000c


	//----- nvinfo : EIATTR_SW_WAR
	.align		4
.L_367:
        /*0054*/ 	.byte	0x04, 0x36
        /*0056*/ 	.short	(.L_369 - .L_368)
.L_368:
        /*0058*/ 	.word	0x00000008
.L_369:


//--------------------- .nv.info._Z15matrixTransposePfS_i --------------------------
	.section	.nv.info._Z15matrixTransposePfS_i,"",@"SHT_CUDA_INFO"
	.sectionflags	@""
	.align	4


	//----- nvinfo : EIATTR_CUDA_API_VERSION
	.align		4
        /*0000*/ 	.byte	0x04, 0x37
        /*0002*/ 	.short	(.L_371 - .L_370)
.L_370:
        /*0004*/ 	.word	0x00000082


	//----- nvinfo : EIATTR_KPARAM_INFO
	.align		4
.L_371:
        /*0008*/ 	.byte	0x04, 0x17
        /*000a*/ 	.short	(.L_373 - .L_372)
.L_372:
        /*000c*/ 	.word	0x00000000
        /*0010*/ 	.short	0x0002
        /*0012*/ 	.short	0x0010
        /*0014*/ 	.byte	0x00, 0xf0, 0x11, 0x00


	//----- nvinfo : EIATTR_KPARAM_INFO
	.align		4
.L_373:
        /*0018*/ 	.byte	0x04, 0x17
        /*001a*/ 	.short	(.L_375 - .L_374)
.L_374:
        /*001c*/ 	.word	0x00000000
        /*0020*/ 	.short	0x0001
        /*0022*/ 	.short	0x0008
        /*0024*/ 	.byte	0x00, 0xf5, 0x21, 0x00


	//----- nvinfo : EIATTR_KPARAM_INFO
	.align		4
.L_375:
        /*0028*/ 	.byte	0x04, 0x17
        /*002a*/ 	.short	(.L_377 - .L_376)
.L_376:
        /*002c*/ 	.word	0x00000000
        /*0030*/ 	.short	0x0000
        /*0032*/ 	.short	0x0000
        /*0034*/ 	.byte	0x00, 0xf5, 0x21, 0x00


	//----- nvinfo : EIATTR_SPARSE_MMA_MASK
	.align		4
.L_377:
        /*0038*/ 	.byte	0x03, 0x50
        /*003a*/ 	.short	0x0000


	//----- nvinfo : EIATTR_MAXREG_COUNT
	.align		4
        /*003c*/ 	.byte	0x03, 0x1b
        /*003e*/ 	.short	0x00ff


	//----- nvinfo : EIATTR_MERCURY_ISA_VERSION
	.align		4
        /*0040*/ 	.byte	0x03, 0x5f
        /*0042*/ 	.short	0x0101


	//----- nvinfo : EIATTR_VRC_CTA_INIT_COUNT
	.align		4
        /*0044*/ 	.byte	0x02, 0x4a
	.zero		1
	.zero		1


	//----- nvinfo : EIATTR_EXIT_INSTR_OFFSETS
	.align		4
        /*0048*/ 	.byte	0x04, 0x1c
        /*004a*/ 	.short	(.L_379 - .L_378)


	//   ....[0]....
.L_378:
        /*004c*/ 	.word	0x000000c0


	//   ....[1]....
        /*0050*/ 	.word	0x00000160


	//----- nvinfo : EIATTR_CBANK_PARAM_SIZE
	.align		4
.L_379:
        /*0054*/ 	.byte	0x03, 0x19
        /*0056*/ 	.short	0x0014


	//----- nvinfo : EIATTR_PARAM_CBANK
	.align		4
        /*0058*/ 	.byte	0x04, 0x0a
        /*005a*/ 	.short	(.L_381 - .L_380)
	.align		4
.L_380:
        /*005c*/ 	.word	index@(.nv.constant0._Z15matrixTransposePfS_i)
        /*0060*/ 	.short	0x0380
        /*0062*/ 	.short	0x0014


	//----- nvinfo : EIATTR_SW_WAR
	.align		4
.L_381:
        /*0064*/ 	.byte	0x04, 0x36
        /*0066*/ 	.short	(.L_383 - .L_382)
.L_382:
        /*0068*/ 	.word	0x00000008
.L_383:


//--------------------- .nv.info._Z8subtractPfS_S_ --------------------------
	.section	.nv.info._Z8subtractPfS_S_,"",@"SHT_CUDA_INFO"
	.sectionflags	@""
	.align	4


	//----- nvinfo : EIATTR_CUDA_API_VERSION
	.align		4
        /*0000*/ 	.byte	0x04, 0x37
        /*0002*/ 	.short	(.L_385 - .L_384)
.L_384:
        /*0004*/ 	.word	0x00000082


	//----- nvinfo : EIATTR_KPARAM_INFO
	.align		4
.L_385:
        /*0008*/ 	.byte	0x04, 0x17
        /*000a*/ 	.short	(.L_387 - .L_386)
.L_386:
        /*000c*/ 	.word	0x00000000
        /*0010*/ 	.short	0x0002
        /*0012*/ 	.short	0x0010
        /*0014*/ 	.byte	0x00, 0xf5, 0x21, 0x00


	//----- nvinfo : EIATTR_KPARAM_INFO
	.align		4
.L_387:
        /*0018*/ 	.byte	0x04, 0x17
        /*001a*/ 	.short	(.L_389 - .L_388)
.L_388:
        /*001c*/ 	.word	0x00000000
        /*0020*/ 	.short	0x0001
        /*0022*/ 	.short	0x0008
        /*0024*/ 	.byte	0x00, 0xf5, 0x21, 0x00


	//----- nvinfo : EIATTR_KPARAM_INFO
	.align		4
.L_389:
        /*0028*/ 	.byte	0x04, 0x17
        /*002a*/ 	.short	(.L_391 - .L_390)
.L_390:
        /*002c*/ 	.word	0x00000000
        /*0030*/ 	.short	0x0000
        /*0032*/ 	.short	0x0000
        /*0034*/ 	.byte	0x00, 0xf5, 0x21, 0x00


	//----- nvinfo : EIATTR_SPARSE_MMA_MASK
	.align		4
.L_391:
        /*0038*/ 	.byte	0x03, 0x50
        /*003a*/ 	.short	0x0000


	//----- nvinfo : EIATTR_MAXREG_COUNT
	.align		4
        /*003c*/ 	.byte	0x03, 0x1b
        /*003e*/ 	.short	0x00ff


	//----- nvinfo : EIATTR_MERCURY_ISA_VERSION
	.align		4
        /*0040*/ 	.byte	0x03, 0x5f
        /*0042*/ 	.short	0x0101


	//----- nvinfo : EIATTR_VRC_CTA_INIT_COUNT
	.align		4
        /*0044*/ 	.byte	0x02, 0x4a
	.zero		1
	.zero		1


	//----- nvinfo : EIATTR_EXIT_INSTR_OFFSETS
	.align		4
        /*0048*/ 	.byte	0x04, 0x1c
        /*004a*/ 	.short	(.L_393 - .L_392)


	//   ....[0]....
.L_392:
        /*004c*/ 	.word	0x000000c0


	//   ....[1]....
        /*0050*/ 	.word	0x00000150


	//----- nvinfo : EIATTR_CBANK_PARAM_SIZE
	.align		4
.L_393:
        /*0054*/ 	.byte	0x03, 0x19
        /*0056*/ 	.short	0x0018


	//----- nvinfo : EIATTR_PARAM_CBANK
	.align		4
        /*0058*/ 	.byte	0x04, 0x0a
        /*005a*/ 	.short	(.L_395 - .L_394)
	.align		4
.L_394:
        /*005c*/ 	.word	index@(.nv.constant0._Z8subtractPfS_S_)
        /*0060*/ 	.short	0x0380
        /*0062*/ 	.short	0x0018


	//----- nvinfo : EIATTR_SW_WAR
	.align		4
.L_395:
        /*0064*/ 	.byte	0x04, 0x36
        /*0066*/ 	.short	(.L_397 - .L_396)
.L_396:
        /*0068*/ 	.word	0x00000008
.L_397:


//--------------------- .nv.info._Z12przypisaniefPfS_ii --------------------------
	.section	.nv.info._Z12przypisaniefPfS_ii,"",@"SHT_CUDA_INFO"
	.sectionflags	@""
	.align	4


	//----- nvinfo : EIATTR_CUDA_API_VERSION
	.align		4
        /*0000*/ 	.byte	0x04, 0x37
        /*0002*/ 	.short	(.L_399 - .L_398)
.L_398:
        /*0004*/ 	.word	0x00000082


	//----- nvinfo : EIATTR_KPARAM_INFO
	.align		4
.L_399:
        /*0008*/ 	.byte	0x04, 0x17
        /*000a*/ 	.short	(.L_401 - .L_400)
.L_400:
        /*000c*/ 	.word	0x00000000
        /*0010*/ 	.short	0x0003
        /*0012*/ 	.short	0x0014
        /*0014*/ 	.byte	0x00, 0xf0, 0x11, 0x00


	//----- nvinfo : EIATTR_KPARAM_INFO
	.align		4
.L_401:
        /*0018*/ 	.byte	0x04, 0x17
        /*001a*/ 	.short	(.L_403 - .L_402)
.L_402:
        /*001c*/ 	.word	0x00000000
        /*0020*/ 	.short	0x0002
        /*0022*/ 	.short	0x0010
        /*0024*/ 	.byte	0x00, 0xf0, 0x11, 0x00


	//----- nvinfo : EIATTR_KPARAM_INFO
	.align		4
.L_403:
        /*0028*/ 	.byte	0x04, 0x17
        /*002a*/ 	.short	(.L_405 - .L_404)
.L_404:
        /*002c*/ 	.word	0x00000000
        /*0030*/ 	.short	0x0001
        /*0032*/ 	.short	0x0008
        /*0034*/ 	.byte	0x00, 0xf5, 0x21, 0x00


	//----- nvinfo : EIATTR_KPARAM_INFO
	.align		4
.L_405:
        /*0038*/ 	.byte	0x04, 0x17
        /*003a*/ 	.short	(.L_407 - .L_406)
.L_406:
        /*003c*/ 	.word	0x00000000
        /*0040*/ 	.short	0x0000
        /*0042*/ 	.short	0x0000
        /*0044*/ 	.byte	0x00, 0xf5, 0x21, 0x00


	//----- nvinfo : EIATTR_SPARSE_MMA_MASK
	.align		4
.L_407:
        /*0048*/ 	.byte	0x03, 0x50
        /*004a*/ 	.short	0x0000


	//----- nvinfo : EIATTR_MAXREG_COUNT
	.align		4
        /*004c*/ 	.byte	0x03, 0x1b
        /*004e*/ 	.short	0x00ff


	//----- nvinfo : EIATTR_MERCURY_ISA_VERSION
	.align		4
        /*0050*/ 	.byte	0x03, 0x5f
        /*0052*/ 	.short	0x0101


	//----- nvinfo : EIATTR_VRC_CTA_INIT_COUNT
	.align		4
        /*0054*/ 	.byte	0x02, 0x4a
	.zero		1
	.zero		1


	//----- nvinfo : EIATTR_EXIT_INSTR_OFFSETS
	.align		4
        /*0058*/ 	.byte	0x04, 0x1c
        /*005a*/ 	.short	(.L_409 - .L_408)


	//   ....[0]....
.L_408:
        /*005c*/ 	.word	0x000000c0


	//   ....[1]....
        /*0060*/ 	.word	0x00000150


	//----- nvinfo : EIATTR_CBANK_PARAM_SIZE
	.align		4
.L_409:
        /*0064*/ 	.byte	0x03, 0x19
        /*0066*/ 	.short	0x0018


	//----- nvinfo : EIATTR_PARAM_CBANK
	.align		4
        /*0068*/ 	.byte	0x04, 0x0a
        /*006a*/ 	.short	(.L_411 - .L_410)
	.align		4
.L_410:
        /*006c*/ 	.word	index@(.nv.constant0._Z12przypisaniefPfS_ii)
        /*0070*/ 	.short	0x0380
        /*0072*/ 	.short	0x0018


	//----- nvinfo : EIATTR_SW_WAR
	.align		4
.L_411:
        /*0074*/ 	.byte	0x04, 0x36
        /*0076*/ 	.short	(.L_413 - .L_412)
.L_412:
        /*0078*/ 	.word	0x00000008
.L_413:


//--------------------- .nv.info._Z12przypisanie2PfS_ii --------------------------
	.section	.nv.info._Z12przypisanie2PfS_ii,"",@"SHT_CUDA_INFO"
	.sectionflags	@""
	.align	4


	//----- nvinfo : EIATTR_CUDA_API_VERSION
	.align		4
        /*0000*/ 	.byte	0x04, 0x37
        /*0002*/ 	.short	(.L_415 - .L_414)
.L_414:
        /*0004*/ 	.word	0x00000082


	//----- nvinfo : EIATTR_KPARAM_INFO
	.align		4
.L_415:
        /*0008*/ 	.byte	0x04, 0x17
        /*000a*/ 	.short	(.L_417 - .L_416)
.L_416:
        /*000c*/ 	.word	0x00000000
        /*0010*/ 	.short	0x0003
        /*0012*/ 	.short	0x0014
        /*0014*/ 	.byte	0x00, 0xf0, 0x11, 0x00


	//----- nvinfo : EIATTR_KPARAM_INFO
	.align		4
.L_417:
        /*0018*/ 	.byte	0x04, 0x17
        /*001a*/ 	.short	(.L_419 - .L_418)
.L_418:
        /*001c*/ 	.word	0x00000000
        /*0020*/ 	.short	0x0002
        /*0022*/ 	.short	0x0010
        /*0024*/ 	.byte	0x00, 0xf0, 0x11, 0x00


	//----- nvinfo : EIATTR_KPARAM_INFO
	.align		4
.L_419:
        /*0028*/ 	.byte	0x04, 0x17
        /*002a*/ 	.short	(.L_421 - .L_420)
.L_420:
        /*002c*/ 	.word	0x00000000
        /*0030*/ 	.short	0x0001
        /*0032*/ 	.short	0x0008
        /*0034*/ 	.byte	0x00, 0xf5, 0x21, 0x00


	//----- nvinfo : EIATTR_KPARAM_INFO
	.align		4
.L_421:
        /*0038*/ 	.byte	0x04, 0x17
        /*003a*/ 	.short	(.L_423 - .L_422)
.L_422:
        /*003c*/ 	.word	0x00000000
        /*0040*/ 	.short	0x0000
        /*0042*/ 	.short	0x0000
        /*0044*/ 	.byte	0x00, 0xf5, 0x21, 0x00


	//----- nvinfo : EIATTR_SPARSE_MMA_MASK
	.align		4
.L_423:
        /*0048*/ 	.byte	0x03, 0x50
        /*004a*/ 	.short	0x0000


	//----- nvinfo : EIATTR_MAXREG_COUNT
	.align		4
        /*004c*/ 	.byte	0x03, 0x1b
        /*004e*/ 	.short	0x00ff


	//----- nvinfo : EIATTR_MERCURY_ISA_VERSION
	.align		4
        /*0050*/ 	.byte	0x03, 0x5f
        /*0052*/ 	.short	0x0101


	//----- nvinfo : EIATTR_VRC_CTA_INIT_COUNT
	.align		4
        /*0054*/ 	.byte	0x02, 0x4a
	.zero		1
	.zero		1


	//----- nvinfo : EIATTR_EXIT_INSTR_OFFSETS
	.align		4
        /*0058*/ 	.byte	0x04, 0x1c
        /*005a*/ 	.short	(.L_425 - .L_424)


	//   ....[0]....
.L_424:
        /*005c*/ 	.word	0x000000c0


	//   ....[1]....
        /*0060*/ 	.word	0x00000150


	//----- nvinfo : EIATTR_CBANK_PARAM_SIZE
	.align		4
.L_425:
        /*0064*/ 	.byte	0x03, 0x19
        /*0066*/ 	.short	0x0018


	//----- nvinfo : EIATTR_PARAM_CBANK
	.align		4
        /*0068*/ 	.byte	0x04, 0x0a
        /*006a*/ 	.short	(.L_427 - .L_426)
	.align		4
.L_426:
        /*006c*/ 	.word	index@(.nv.constant0._Z12przypisanie2PfS_ii)
        /*0070*/ 	.short	0x0380
        /*0072*/ 	.short	0x0018


	//----- nvinfo : EIATTR_SW_WAR
	.align		4
.L_427:
        /*0074*/ 	.byte	0x04, 0x36
        /*0076*/ 	.short	(.L_429 - .L_428)
.L_428:
        /*0078*/ 	.word	0x00000008
.L_429:


//--------------------- .nv.info._Z11przypisaniePfPiii --------------------------
	.section	.nv.info._Z11przypisaniePfPiii,"",@"SHT_CUDA_INFO"
	.sectionflags	@""
	.align	4


	//----- nvinfo : EIATTR_CUDA_API_VERSION
	.align		4
        /*0000*/ 	.byte	0x04, 0x37
        /*0002*/ 	.short	(.L_431 - .L_430)
.L_430:
        /*0004*/ 	.word	0x00000082


	//----- nvinfo : EIATTR_KPARAM_INFO
	.align		4
.L_431:
        /*0008*/ 	.byte	0x04, 0x17
        /*000a*/ 	.short	(.L_433 - .L_432)
.L_432:
        /*000c*/ 	.word	0x00000000
        /*0010*/ 	.short	0x0003
        /*0012*/ 	.short	0x0014
        /*0014*/ 	.byte	0x00, 0xf0, 0x11, 0x00


	//----- nvinfo : EIATTR_KPARAM_INFO
	.align		4
.L_433:
        /*0018*/ 	.byte	0x04, 0x17
        /*001a*/ 	.short	(.L_435 - .L_434)
.L_434:
        /*001c*/ 	.word	0x00000000
        /*0020*/ 	.short	0x0002
        /*0022*/ 	.short	0x0010
        /*0024*/ 	.byte	0x00, 0xf0, 0x11, 0x00


	//----- nvinfo : EIATTR_KPARAM_INFO
	.align		4
.L_435:
        /*0028*/ 	.byte	0x04, 0x17
        /*002a*/ 	.short	(.L_437 - .L_436)
.L_436:
        /*002c*/ 	.word	0x00000000
        /*0030*/ 	.short	0x0001
        /*0032*/ 	.short	0x0008
        /*0034*/ 	.byte	0x00, 0xf5, 0x21, 0x00


	//----- nvinfo : EIATTR_KPARAM_INFO
	.align		4
.L_437:
        /*0038*/ 	.byte	0x04, 0x17
        /*003a*/ 	.short	(.L_439 - .L_438)
.L_438:
        /*003c*/ 	.word	0x00000000
        /*0040*/ 	.short	0x0000
        /*0042*/ 	.short	0x0000
        /*0044*/ 	.byte	0x00, 0xf5, 0x21, 0x00


	//----- nvinfo : EIATTR_SPARSE_MMA_MASK
	.align		4
.L_439:
        /*0048*/ 	.byte	0x03, 0x50
        /*004a*/ 	.short	0x0000


	//----- nvinfo : EIATTR_MAXREG_COUNT
	.align		4
        /*004c*/ 	.byte	0x03, 0x1b
        /*004e*/ 	.short	0x00ff


	//----- nvinfo : EIATTR_MERCURY_ISA_VERSION
	.align		4
        /*0050*/ 	.byte	0x03, 0x5f
        /*0052*/ 	.short	0x0101


	//----- nvinfo : EIATTR_VRC_CTA_INIT_COUNT
	.align		4
        /*0054*/ 	.byte	0x02, 0x4a
	.zero		1
	.zero		1


	//----- nvinfo : EIATTR_EXIT_INSTR_OFFSETS
	.align		4
        /*0058*/ 	.byte	0x04, 0x1c
        /*005a*/ 	.short	(.L_441 - .L_440)


	//   ....[0]....
.L_440:
        /*005c*/ 	.word	0x000000c0


	//   ....[1]....
        /*0060*/ 	.word	0x00000160


	//----- nvinfo : EIATTR_CBANK_PARAM_SIZE
	.align		4
.L_441:
        /*0064*/ 	.byte	0x03, 0x19
        /*0066*/ 	.short	0x0018


	//----- nvinfo : EIATTR_PARAM_CBANK
	.align		4
        /*0068*/ 	.byte	0x04, 0x0a
        /*006a*/ 	.short	(.L_443 - .L_442)
	.align		4
.L_442:
        /*006c*/ 	.word	index@(.nv.constant0._Z11przypisaniePfPiii)
        /*0070*/ 	.short	0x0380
        /*0072*/ 	.short	0x0018


	//----- nvinfo : EIATTR_SW_WAR
	.align		4
.L_443:
        /*0074*/ 	.byte	0x04, 0x36
        /*0076*/ 	.short	(.L_445 - .L_444)
.L_444:
        /*0078*/ 	.word	0x00000008
.L_445:


//--------------------- .nv.info._Z20create_matrix_kernelPfii --------------------------
	.section	.nv.info._Z20create_matrix_kernelPfii,"",@"SHT_CUDA_INFO"
	.sectionflags	@""
	.align	4


	//----- nvinfo : EIATTR_CUDA_API_VERSION
	.align		4
        /*0000*/ 	.byte	0x04, 0x37
        /*0002*/ 	.short	(.L_447 - .L_446)
.L_446:
        /*0004*/ 	.word	0x00000082


	//----- nvinfo : EIATTR_KPARAM_INFO
	.align		4
.L_447:
        /*0008*/ 	.byte	0x04, 0x17
        /*000a*/ 	.short	(.L_449 - .L_448)
.L_448:
        /*000c*/ 	.word	0x00000000
        /*0010*/ 	.short	0x0002
        /*0012*/ 	.short	0x000c
        /*0014*/ 	.byte	0x00, 0xf0, 0x11, 0x00


	//----- nvinfo : EIATTR_KPARAM_INFO
	.align		4
.L_449:
        /*0018*/ 	.byte	0x04, 0x17
        /*001a*/ 	.short	(.L_451 - .L_450)
.L_450:
        /*001c*/ 	.word	0x00000000
        /*0020*/ 	.short	0x0001
        /*0022*/ 	.short	0x0008
        /*0024*/ 	.byte	0x00, 0xf0, 0x11, 0x00


	//----- nvinfo : EIATTR_KPARAM_INFO
	.align		4
.L_451:
        /*0028*/ 	.byte	0x04, 0x17
        /*002a*/ 	.short	(.L_453 - .L_452)
.L_452:
        /*002c*/ 	.word	0x00000000
        /*0030*/ 	.short	0x0000
        /*0032*/ 	.short	0x0000
        /*0034*/ 	.byte	0x00, 0xf5, 0x21, 0x00


	//----- nvinfo : EIATTR_SPARSE_MMA_MASK
	.align		4
.L_453:
        /*0038*/ 	.byte	0x03, 0x50
        /*003a*/ 	.short	0x0000


	//----- nvinfo : EIATTR_MAXREG_COUNT
	.align		4
        /*003c*/ 	.byte	0x03, 0x1b
        /*003e*/ 	.short	0x00ff


	//----- nvinfo : EIATTR_MERCURY_ISA_VERSION
	.align		4
        /*0040*/ 	.byte	0x03, 0x5f
        /*0042*/ 	.short	0x0101


	//----- nvinfo : EIATTR_VRC_CTA_INIT_COUNT
	.align		4
        /*0044*/ 	.byte	0x02, 0x4a
	.zero		1
	.zero		1


	//----- nvinfo : EIATTR_EXIT_INSTR_OFFSETS
	.align		4
        /*0048*/ 	.byte	0x04, 0x1c
        /*004a*/ 	.short	(.L_455 - .L_454)


	//   ....[0]....
.L_454:
        /*004c*/ 	.word	0x00000080


	//   ....[1]....
        /*0050*/ 	.word	0x000000d0


	//----- nvinfo : EIATTR_CBANK_PARAM_SIZE
	.align		4
.L_455:
        /*0054*/ 	.byte	0x03, 0x19
        /*0056*/ 	.short	0x0010


	//----- nvinfo : EIATTR_PARAM_CBANK
	.align		4
        /*0058*/ 	.byte	0x04, 0x0a
        /*005a*/ 	.short	(.L_457 - .L_456)
	.align		4
.L_456:
        /*005c*/ 	.word	index@(.nv.constant0._Z20create_matrix_kernelPfii)
        /*0060*/ 	.short	0x0380
        /*0062*/ 	.short	0x0010


	//----- nvinfo : EIATTR_SW_WAR
	.align		4
.L_457:
        /*0064*/ 	.byte	0x04, 0x36
        /*0066*/ 	.short	(.L_459 - .L_458)
.L_458:
        /*0068*/ 	.word	0x00000008
.L_459:


//--------------------- .nv.info._Z17matrixMultiplyacdPdPfS_i --------------------------
	.section	.nv.info._Z17matrixMultiplyacdPdPfS_i,"",@"SHT_CUDA_INFO"
	.sectionflags	@""
	.align	4


	//----- nvinfo : EIATTR_CUDA_API_VERSION
	.align		4
        /*0000*/ 	.byte	0x04, 0x37
        /*0002*/ 	.short	(.L_461 - .L_460)
.L_460:
        /*0004*/ 	.word	0x00000082


	//----- nvinfo : EIATTR_KPARAM_INFO
	.align		4
.L_461:
        /*0008*/ 	.byte	0x04, 0x17
        /*000a*/ 	.short	(.L_463 - .L_462)
.L_462:
        /*000c*/ 	.word	0x00000000
        /*0010*/ 	.short	0x0003
        /*0012*/ 	.short	0x0018
        /*0014*/ 	.byte	0x00, 0xf0, 0x11, 0x00


	//----- nvinfo : EIATTR_KPARAM_INFO
	.align		4
.L_463:
        /*0018*/ 	.byte	0x04, 0x17
        /*001a*/ 	.short	(.L_465 - .L_464)
.L_464:
        /*001c*/ 	.word	0x00000000
        /*0020*/ 	.short	0x0002
        /*0022*/ 	.short	0x0010
        /*0024*/ 	.byte	0x00, 0xf5, 0x21, 0x00


	//----- nvinfo : EIATTR_KPARAM_INFO
	.align		4
.L_465:
        /*0028*/ 	.byte	0x04, 0x17
        /*002a*/ 	.short	(.L_467 - .L_466)
.L_466:
        /*002c*/ 	.word	0x00000000
        /*0030*/ 	.short	0x0001
        /*0032*/ 	.short	0x0008
        /*0034*/ 	.byte	0x00, 0xf5, 0x21, 0x00


	//----- nvinfo : EIATTR_KPARAM_INFO
	.align		4
.L_467:
        /*0038*/ 	.byte	0x04, 0x17
        /*003a*/ 	.short	(.L_469 - .L_468)
.L_468:
        /*003c*/ 	.word	0x00000000
        /*0040*/ 	.short	0x0000
        /*0042*/ 	.short	0x0000
        /*0044*/ 	.byte	0x00, 0xf5, 0x21, 0x00


	//----- nvinfo : EIATTR_SPARSE_MMA_MASK
	.align		4
.L_469:
        /*0048*/ 	.byte	0x03, 0x50
        /*004a*/ 	.short	0x0000


	//----- nvinfo : EIATTR_MAXREG_COUNT
	.align		4
        /*004c*/ 	.byte	0x03, 0x1b
        /*004e*/ 	.short	0x00ff


	//----- nvinfo : EIATTR_MERCURY_ISA_VERSION
	.align		4
        /*0050*/ 	.byte	0x03, 0x5f
        /*0052*/ 	.short	0x0101


	//----- nvinfo : EIATTR_VRC_CTA_INIT_COUNT
	.align		4
        /*0054*/ 	.byte	0x02, 0x4a
	.zero		1
	.zero		1


	//----- nvinfo : EIATTR_EXIT_INSTR_OFFSETS
	.align		4
        /*0058*/ 	.byte	0x04, 0x1c
        /*005a*/ 	.short	(.L_471 - .L_470)


	//   ....[0]....
.L_470:
        /*005c*/ 	.word	0x00000140


	//   ....[1]....
        /*0060*/ 	.word	0x000006a0


	//   ....[2]....
        /*0064*/ 	.word	0x00000960


	//   ....[3]....
        /*0068*/ 	.word	0x00000b50


	//   ....[4]....
        /*006c*/ 	.word	0x00000c20


	//----- nvinfo : EIATTR_CBANK_PARAM_SIZE
	.align		4
.L_471:
        /*0070*/ 	.byte	0x03, 0x19
        /*0072*/ 	.short	0x001c


	//----- nvinfo : EIATTR_PARAM_CBANK
	.align		4
        /*0074*/ 	.byte	0x04, 0x0a
        /*0076*/ 	.short	(.L_473 - .L_472)
	.align		4
.L_472:
        /*0078*/ 	.word	index@(.nv.constant0._Z17matrixMultiplyacdPdPfS_i)
        /*007c*/ 	.short	0x0380
        /*007e*/ 	.short	0x001c


	//----- nvinfo : EIATTR_SW_WAR
	.align		4
.L_473:
        /*0080*/ 	.byte	0x04, 0x36
        /*0082*/ 	.short	(.L_475 - .L_474)
.L_474:
        /*0084*/ 	.word	0x00000008
.L_475:


//--------------------- .nv.info._Z16matrixMultiplycdPfS_Pdi --------------------------
	.section	.nv.info._Z16matrixMultiplycdPfS_Pdi,"",@"SHT_CUDA_INFO"
	.sectionflags	@""
	.align	4


	//----- nvinfo : EIATTR_CUDA_API_VERSION
	.align		4
        /*0000*/ 	.byte	0x04, 0x37
        /*0002*/ 	.short	(.L_477 - .L_476)
.L_476:
        /*0004*/ 	.word	0x00000082


	//----- nvinfo : EIATTR_KPARAM_INFO
	.align		4
.L_477:
        /*0008*/ 	.byte	0x04, 0x17
        /*000a*/ 	.short	(.L_479 - .L_478)
.L_478:
        /*000c*/ 	.word	0x00000000
        /*0010*/ 	.short	0x0003
        /*0012*/ 	.short	0x0018
        /*0014*/ 	.byte	0x00, 0xf0, 0x11, 0x00


	//----- nvinfo : EIATTR_KPARAM_INFO
	.align		4
.L_479:
        /*0018*/ 	.byte	0x04, 0x17
        /*001a*/ 	.short	(.L_481 - .L_480)
.L_480:
        /*001c*/ 	.word	0x00000000
        /*0020*/ 	.short	0x0002
        /*0022*/ 	.short	0x0010
        /*0024*/ 	.byte	0x00, 0xf5, 0x21, 0x00


	//----- nvinfo : EIATTR_KPARAM_INFO
	.align		4
.L_481:
        /*0028*/ 	.byte	0x04, 0x17
        /*002a*/ 	.short	(.L_483 - .L_482)
.L_482:
        /*002c*/ 	.word	0x00000000
        /*0030*/ 	.short	0x0001
        /*0032*/ 	.short	0x0008
        /*0034*/ 	.byte	0x00, 0xf5, 0x21, 0x00


	//----- nvinfo : EIATTR_KPARAM_INFO
	.align		4
.L_483:
        /*0038*/ 	.byte	0x04, 0x17
        /*003a*/ 	.short	(.L_485 - .L_484)
.L_484:
        /*003c*/ 	.word	0x00000000
        /*0040*/ 	.short	0x0000
        /*0042*/ 	.short	0x0000
        /*0044*/ 	.byte	0x00, 0xf5, 0x21, 0x00


	//----- nvinfo : EIATTR_SPARSE_MMA_MASK
	.align		4
.L_485:
        /*0048*/ 	.byte	0x03, 0x50
        /*004a*/ 	.short	0x0000


	//----- nvinfo : EIATTR_MAXREG_COUNT
	.align		4
        /*004c*/ 	.byte	0x03, 0x1b
        /*004e*/ 	.short	0x00ff


	//----- nvinfo : EIATTR_MERCURY_ISA_VERSION
	.align		4
        /*0050*/ 	.byte	0x03, 0x5f
        /*0052*/ 	.short	0x0101


	//----- nvinfo : EIATTR_VRC_CTA_INIT_COUNT
	.align		4
        /*0054*/ 	.byte	0x02, 0x4a
	.zero		1
	.zero		1


	//----- nvinfo : EIATTR_EXIT_INSTR_OFFSETS
	.align		4
        /*0058*/ 	.byte	0x04, 0x1c
        /*005a*/ 	.short	(.L_487 - .L_486)


	//   ....[0]....
.L_486:
        /*005c*/ 	.word	0x00000140


	//   ....[1]....
        /*0060*/ 	.word	0x00000710


	//   ....[2]....
        /*0064*/ 	.word	0x00000a10


	//   ....[3]....
        /*0068*/ 	.word	0x00000c20


	//   ....[4]....
        /*006c*/ 	.word	0x00000d00


	//----- nvinfo : EIATTR_CBANK_PARAM_SIZE
	.align		4
.L_487:
        /*0070*/ 	.byte	0x03, 0x19
        /*0072*/ 	.short	0x001c


	//----- nvinfo : EIATTR_PARAM_CBANK
	.align		4
        /*0074*/ 	.byte	0x04, 0x0a
        /*0076*/ 	.short	(.L_489 - .L_488)
	.align		4
.L_488:
        /*0078*/ 	.word	index@(.nv.constant0._Z16matrixMultiplycdPfS_Pdi)
        /*007c*/ 	.short	0x0380
        /*007e*/ 	.short	0x001c


	//----- nvinfo : EIATTR_SW_WAR
	.align		4
.L_489:
        /*0080*/ 	.byte	0x04, 0x36
        /*0082*/ 	.short	(.L_491 - .L_490)
.L_490:
        /*0084*/ 	.word	0x00000008
.L_491:


//--------------------- .nv.info._Z14matrixMultiplyPfS_S_i --------------------------
	.section	.nv.info._Z14matrixMultiplyPfS_S_i,"",@"SHT_CUDA_INFO"
	.sectionflags	@""
	.align	4


	//----- nvinfo : EIATTR_CUDA_API_VERSION
	.align		4
        /*0000*/ 	.byte	0x04, 0x37
        /*0002*/ 	.short	(.L_493 - .L_492)
.L_492:
        /*0004*/ 	.word	0x00000082


	//----- nvinfo : EIATTR_KPARAM_INFO
	.align		4
.L_493:
        /*0008*/ 	.byte	0x04, 0x17
        /*000a*/ 	.short	(.L_495 - .L_494)
.L_494:
        /*000c*/ 	.word	0x00000000
        /*0010*/ 	.short	0x0003
        /*0012*/ 	.short	0x0018
        /*0014*/ 	.byte	0x00, 0xf0, 0x11, 0x00


	//----- nvinfo : EIATTR_KPARAM_INFO
	.align		4
.L_495:
        /*0018*/ 	.byte	0x04, 0x17
        /*001a*/ 	.short	(.L_497 - .L_496)
.L_496:
        /*001c*/ 	.word	0x00000000
        /*0020*/ 	.short	0x0002
        /*0022*/ 	.short	0x0010
        /*0024*/ 	.byte	0x00, 0xf5, 0x21, 0x00


	//----- nvinfo : EIATTR_KPARAM_INFO
	.align		4
.L_497:
        /*0028*/ 	.byte	0x04, 0x17
        /*002a*/ 	.short	(.L_499 - .L_498)
.L_498:
        /*002c*/ 	.word	0x00000000
        /*0030*/ 	.short	0x0001
        /*0032*/ 	.short	0x0008
        /*0034*/ 	.byte	0x00, 0xf5, 0x21, 0x00


	//----- nvinfo : EIATTR_KPARAM_INFO
	.align		4
.L_499:
        /*0038*/ 	.byte	0x04, 0x17
        /*003a*/ 	.short	(.L_501 - .L_500)
.L_500:
        /*003c*/ 	.word	0x00000000
        /*0040*/ 	.short	0x0000
        /*0042*/ 	.short	0x0000
        /*0044*/ 	.byte	0x00, 0xf5, 0x21, 0x00


	//----- nvinfo : EIATTR_SPARSE_MMA_MASK
	.align		4
.L_501:
        /*0048*/ 	.byte	0x03, 0x50
        /*004a*/ 	.short	0x0000


	//----- nvinfo : EIATTR_MAXREG_COUNT
	.align		4
        /*004c*/ 	.byte	0x03, 0x1b
        /*004e*/ 	.short	0x00ff


	//----- nvinfo : EIATTR_MERCURY_ISA_VERSION
	.align		4
        /*0050*/ 	.byte	0x03, 0x5f
        /*0052*/ 	.short	0x0101


	//----- nvinfo : EIATTR_VRC_CTA_INIT_COUNT
	.align		4
        /*0054*/ 	.byte	0x02, 0x4a
	.zero		1
	.zero		1


	//----- nvinfo : EIATTR_EXIT_INSTR_OFFSETS
	.align		4
        /*0058*/ 	.byte	0x04, 0x1c
        /*005a*/ 	.short	(.L_503 - .L_502)


	//   ....[0]....
.L_502:
        /*005c*/ 	.word	0x00000140


	//   ....[1]....
        /*0060*/ 	.word	0x00000660


	//   ....[2]....
        /*0064*/ 	.word	0x000008e0


	//   ....[3]....
        /*0068*/ 	.word	0x00000ab0


	//   ....[4]....
        /*006c*/ 	.word	0x00000b70


	//----- nvinfo : EIATTR_CBANK_PARAM_SIZE
	.align		4
.L_503:
        /*0070*/ 	.byte	0x03, 0x19
        /*0072*/ 	.short	0x001c


	//----- nvinfo : EIATTR_PARAM_CBANK
	.align		4
        /*0074*/ 	.byte	0x04, 0x0a
        /*0076*/ 	.short	(.L_505 - .L_504)
	.align		4
.L_504:
        /*0078*/ 	.word	index@(.nv.constant0._Z14matrixMultiplyPfS_S_i)
        /*007c*/ 	.short	0x0380
        /*007e*/ 	.short	0x001c


	//----- nvinfo : EIATTR_SW_WAR
	.align		4
.L_505:
        /*0080*/ 	.byte	0x04, 0x36
        /*0082*/ 	.short	(.L_507 - .L_506)
.L_506:
        /*0084*/ 	.word	0x00000008
.L_507:


//--------------------- .nv.callgraph             --------------------------
	.section	.nv.callgraph,"",@"SHT_CUDA_CALLGRAPH"
	.align	4
	.sectionentsize	8
	.align		4
        /*0000*/ 	.word	0x00000000
	.align		4
        /*0004*/ 	.word	0xffffffff
	.align		4
        /*0008*/ 	.word	0x00000000
	.align		4
        /*000c*/ 	.word	0xfffffffe
	.align		4
        /*0010*/ 	.word	0x00000000
	.align		4
        /*0014*/ 	.word	0xfffffffd
	.align		4
        /*0018*/ 	.word	0x00000000
	.align		4
        /*001c*/ 	.word	0xfffffffc


//--------------------- .text._Z15circshiftKernelPfi --------------------------
	.section	.text._Z15circshiftKernelPfi,"ax",@progbits
	.align	128
        .global         _Z15circshiftKernelPfi
        .type           _Z15circshiftKernelPfi,@function
        .size           _Z15circshiftKernelPfi,(.L_x_78 - _Z15circshiftKernelPfi)
        .other          _Z15circshiftKernelPfi,@"STO_CUDA_ENTRY STV_DEFAULT"
_Z15circshiftKernelPfi:
.text._Z15circshiftKernelPfi:
[----:B------:R-:W-:Y:S01]  /*0000*/  LDC R1, c[0x0][0x37c] ;  /* 0x0000df00ff017b82 */ /* 0x000fe20000000800 */
[----:B------:R-:W0:Y:S07]  /*0010*/  S2R R0, SR_TID.X ;  /* 0x0000000000007919 */ /* 0x000e2e0000002100 */
[----:B------:R-:W0:Y:S08]  /*0020*/  S2UR UR4, SR_CTAID.X ;  /* 0x00000000000479c3 */ /* 0x000e300000002500 */
[----:B------:R-:W0:Y:S08]  /*0030*/  LDC R7, c[0x0][0x360] ;  /* 0x0000d800ff077b82 */ /* 0x000e300000000800 */
[----:B------:R-:W1:Y:S01]  /*0040*/  LDC R8, c[0x0][0x388] ;  /* 0x0000e200ff087b82 */ /* 0x000e620000000800 */
[----:B0-----:R-:W-:-:S05]  /*0050*/  IMAD R7, R7, UR4, R0 ;  /* 0x0000000407077c24 */ /* 0x001fca000f8e0200 */
[----:B-1----:R-:W-:-:S13]  /*0060*/  ISETP.GE.AND P0, PT, R7, R8, PT ;  /* 0x000000080700720c */ /* 0x002fda0003f06270 */
[----:B------:R-:W-:Y:S05]  /*0070*/  @P0 EXIT ;  /* 0x000000000000094d */ /* 0x000fea0003800000 */
[----:B------:R-:W-:Y:S01]  /*0080*/  IABS R9, R8 ;  /* 0x0000000800097213 */ /* 0x000fe20000000000 */
[----:B------:R-:W0:Y:S01]  /*0090*/  LDCU.64 UR4, c[0x0][0x358] ;  /* 0x00006b00ff0477ac */ /* 0x000e220008000a00 */
[----:B------:R-:W-:Y:S02]  /*00a0*/  IADD3 R0, PT, PT, R7, 0x1, RZ ;  /* 0x0000000107007810 */ /* 0x000fe40007ffe0ff */
[----:B------:R-:W1:Y:S02]  /*00b0*/  I2F.RP R4, R9 ;  /* 0x0000000900047306 */ /* 0x000e640000209400 */
[----:B------:R-:W-:-:S06]  /*00c0*/  ISETP.GE.AND P2, PT, R0, RZ, PT ;  /* 0x000000ff0000720c */ /* 0x000fcc0003f46270 */
[----:B-1----:R-:W1:Y:S02]  /*00d0*/  MUFU.RCP R4, R4 ;  /* 0x0000000400047308 */ /* 0x002e640000001000 */
[----:B-1----:R-:W-:-:S06]  /*00e0*/  VIADD R2, R4, 0xffffffe ;  /* 0x0ffffffe04027836 */ /* 0x002fcc0000000000 */
[----:B------:R1:W2:Y:S02]  /*00f0*/  F2I.FTZ.U32.TRUNC.NTZ R3, R2 ;  /* 0x0000000200037305 */ /* 0x0002a4000021f000 */
[----:B-1----:R-:W-:Y:S02]  /*0100*/  IMAD.MOV.U32 R2, RZ, RZ, RZ ;  /* 0x000000ffff027224 */ /* 0x002fe400078e00ff */
[----:B--2---:R-:W-:-:S04]  /*0110*/  IMAD.MOV R6, RZ, RZ, -R3 ;  /* 0x000000ffff067224 */ /* 0x004fc800078e0a03 */
[----:B------:R-:W-:Y:S01]  /*0120*/  IMAD R5, R6, R9, RZ ;  /* 0x0000000906057224 */ /* 0x000fe200078e02ff */
[----:B------:R-:W-:-:S03]  /*0130*/  IABS R6, R0 ;  /* 0x0000000000067213 */ /* 0x000fc60000000000 */
[----:B------:R-:W-:Y:S02]  /*0140*/  IMAD.HI.U32 R3, R3, R5, R2 ;  /* 0x0000000503037227 */ /* 0x000fe400078e0002 */
[----:B------:R-:W1:Y:S04]  /*0150*/  LDC.64 R4, c[0x0][0x380] ;  /* 0x0000e000ff047b82 */ /* 0x000e680000000a00 */
[----:B------:R-:W-:-:S05]  /*0160*/  IMAD.HI.U32 R3, R3, R6, RZ ;  /* 0x0000000603037227 */ /* 0x000fca00078e00ff */
[----:B------:R-:W-:-:S05]  /*0170*/  IADD3 R3, PT, PT, -R3, RZ, RZ ;  /* 0x000000ff03037210 */ /* 0x000fca0007ffe1ff */
[----:B------:R-:W-:-:S05]  /*0180*/  IMAD R6, R9, R3, R6 ;  /* 0x0000000309067224 */ /* 0x000fca00078e0206 */
[----:B------:R-:W-:Y:S01]  /*0190*/  ISETP.GT.U32.AND P0, PT, R9, R6, PT ;  /* 0x000000060900720c */ /* 0x000fe20003f04070 */
[----:B-1----:R-:W-:-:S05]  /*01a0*/  IMAD.WIDE R2, R7, 0x4, R4 ;  /* 0x0000000407027825 */ /* 0x002fca00078e0204 */
[----:B0-----:R-:W2:Y:S07]  /*01b0*/  LDG.E R0, desc[UR4][R2.64] ;  /* 0x0000000402007981 */ /* 0x001eae000c1e1900 */
[----:B------:R-:W-:Y:S01]  /*01c0*/  @!P0 IMAD.IADD R6, R6, 0x1, -R9 ;  /* 0x0000000106068824 */ /* 0x000fe200078e0a09 */
[----:B------:R-:W-:-:S04]  /*01d0*/  ISETP.NE.AND P0, PT, R8, RZ, PT ;  /* 0x000000ff0800720c */ /* 0x000fc80003f05270 */
[----:B------:R-:W-:-:S13]  /*01e0*/  ISETP.GT.U32.AND P1, PT, R9, R6, PT ;  /* 0x000000060900720c */ /* 0x000fda0003f24070 */
[----:B------:R-:W-:-:S05]  /*01f0*/  @!P1 IADD3 R6, PT, PT, R6, -R9, RZ ;  /* 0x8000000906069210 */ /* 0x000fca0007ffe0ff */
[----:B------:R-:W-:Y:S01]  /*0200*/  @!P2 IMAD.MOV R6, RZ, RZ, -R6 ;  /* 0x000000ffff06a224 */ /* 0x000fe200078e0a06 */
[----:B------:R-:W-:-:S05]  /*0210*/  @!P0 LOP3.LUT R6, RZ, R8, RZ, 0x33, !PT ;  /* 0x00000008ff068212 */ /* 0x000fca00078e33ff */
[----:B------:R-:W-:-:S05]  /*0220*/  IMAD.WIDE R4, R6, 0x4, R4 ;  /* 0x0000000406047825 */ /* 0x000fca00078e0204 */
[----:B------:R-:W3:Y:S01]  /*0230*/  LDG.E R7, desc[UR4][R4.64] ;  /* 0x0000000404077981 */ /* 0x000ee2000c1e1900 */
[----:B--2---:R-:W0:Y:S02]  /*0240*/  F2I.TRUNC.NTZ R0, R0 ;  /* 0x0000000000007305 */ /* 0x004e24000020f100 */
[----:B0-----:R-:W-:Y:S01]  /*0250*/  I2FP.F32.S32 R9, R0 ;  /* 0x0000000000097245 */ /* 0x001fe20000201400 */
[----:B---3--:R-:W-:Y:S04]  /*0260*/  STG.E desc[UR4][R2.64], R7 ;  /* 0x0000000702007986 */ /* 0x008fe8000c101904 */
[----:B------:R-:W-:Y:S01]  /*0270*/  STG.E desc[UR4][R4.64], R9 ;  /* 0x0000000904007986 */ /* 0x000fe2000c101904 */
[----:B------:R-:W-:Y:S05]  /*0280*/  EXIT ;  /* 0x000000000000794d */ /* 0x000fea0003800000 */
.L_x_0:
[----:B------:R-:W-:-:S00]  /*0290*/  BRA `(.L_x_0) ;  /* 0xfffffffc00fc7947 */ /* 0x000fc0000383ffff */
[----:B------:R-:W-:-:S00]  /*02a0*/  NOP ;  /* 0x0000000000007918 */ /* 0x000fc00000000000 */
        /* <DEDUP_REMOVED lines=13> */
.L_x_78:


//--------------------- .text._Z11checking_ifPfS_iS_Piii --------------------------
	.section	.text._Z11checking_ifPfS_iS_Piii,"ax",@progbits
	.align	128
        .global         _Z11checking_ifPfS_iS_Piii
        .type           _Z11checking_ifPfS_iS_Piii,@function
        .size           _Z11checking_ifPfS_iS_Piii,(.L_x_79 - _Z11checking_ifPfS_iS_Piii)
        .other          _Z11checking_ifPfS_iS_Piii,@"STO_CUDA_ENTRY STV_DEFAULT"
_Z11checking_ifPfS_iS_Piii:
.text._Z11checking_ifPfS_iS_Piii:
[----:B------:R-:W-:Y:S01]  /*0000*/  LDC R1, c[0x0][0x37c] ;  /* 0x0000df00ff017b82 */ /* 0x000fe20000000800 */
[----:B------:R-:W0:Y:S07]  /*0010*/  S2R R0, SR_TID.X ;  /* 0x0000000000007919 */ /* 0x000e2e0000002100 */
[----:B------:R-:W1:Y:S01]  /*0020*/  S2UR UR4, SR_CTAID.X ;  /* 0x00000000000479c3 */ /* 0x000e620000002500 */
[----:B------:R-:W1:Y:S02]  /*0030*/  LDCU UR5, c[0x0][0x360] ;  /* 0x00006c00ff0577ac */ /* 0x000e640008000800 */
[----:B-1----:R-:W-:Y:S01]  /*0040*/  UIMAD UR4, UR4, UR5, URZ ;  /* 0x00000005040472a4 */ /* 0x002fe2000f8e02ff */
[----:B0-----:R-:W-:-:S05]  /*0050*/  IMAD.MOV R0, RZ, RZ, -R0 ;  /* 0x000000ffff007224 */ /* 0x001fca00078e0a00 */
[----:B------:R-:W-:-:S13]  /*0060*/  ISETP.NE.AND P0, PT, R0, UR4, PT ;  /* 0x0000000400007c0c */ /* 0x000fda000bf05270 */
[----:B------:R-:W-:Y:S05]  /*0070*/  @P0 EXIT ;  /* 0x000000000000094d */ /* 0x000fea0003800000 */
[----:B------:R-:W0:Y:S01]  /*0080*/  LDC.64 R2, c[0x0][0x380] ;  /* 0x0000e000ff027b82 */ /* 0x000e220000000a00 */
[----:B------:R-:W0:Y:S01]  /*0090*/  LDCU.64 UR6, c[0x0][0x358] ;  /* 0x00006b00ff0677ac */ /* 0x000e220008000a00 */
[----:B------:R-:W1:Y:S06]  /*00a0*/  LDCU.64 UR8, c[0x0][0x3a8] ;  /* 0x00007500ff0877ac */ /* 0x000e6c0008000a00 */
[----:B------:R-:W2:Y:S08]  /*00b0*/  LDC.64 R4, c[0x0][0x388] ;  /* 0x0000e200ff047b82 */ /* 0x000eb00000000a00 */
[----:B------:R-:W3:Y:S01]  /*00c0*/  LDC R7, c[0x0][0x390] ;  /* 0x0000e400ff077b82 */ /* 0x000ee20000000800 */
[----:B0-----:R-:W4:Y:S04]  /*00d0*/  LDG.E R2, desc[UR6][R2.64] ;  /* 0x0000000602027981 */ /* 0x001f28000c1e1900 */
[----:B--2---:R-:W4:Y:S01]  /*00e0*/  LDG.E R5, desc[UR6][R4.64] ;  /* 0x0000000604057981 */ /* 0x004f22000c1e1900 */
[----:B-1----:R-:W-:-:S06]  /*00f0*/  UIADD3 UR4, UPT, UPT, UR9, -UR8, URZ ;  /* 0x8000000809047290 */ /* 0x002fcc000fffe0ff */
[----:B---3--:R-:W-:-:S04]  /*0100*/  ISETP.LT.AND P0, PT, R7, UR4, PT ;  /* 0x0000000407007c0c */ /* 0x008fc8000bf01270 */
[----:B----4-:R-:W-:-:S13]  /*0110*/  FSETP.LEU.OR P0, PT, |R2|, R5, !P0 ;  /* 0x000000050200720b */ /* 0x010fda000470b600 */
[----:B------:R-:W-:Y:S05]  /*0120*/  @P0 EXIT ;  /* 0x000000000000094d */ /* 0x000fea0003800000 */
[----:B------:R-:W0:Y:S01]  /*0130*/  LDC.64 R4, c[0x0][0x3a0] ;  /* 0x0000e800ff047b82 */ /* 0x000e220000000a00 */
[C---:B------:R-:W-:Y:S02]  /*0140*/  VIADD R3, R7.reuse, -UR8 ;  /* 0x8000000807037c36 */ /* 0x040fe40008000000 */
[----:B------:R-:W-:Y:S02]  /*0150*/  VIADD R7, R7, UR8 ;  /* 0x0000000807077c36 */ /* 0x000fe40008000000 */
[----:B0-----:R-:W-:-:S04]  /*0160*/  IMAD.WIDE R2, R3, 0x4, R4 ;  /* 0x0000000403027825 */ /* 0x001fc800078e0204 */
[----:B------:R-:W-:Y:S02]  /*0170*/  IMAD.WIDE R4, R7, 0x4, R4 ;  /* 0x0000000407047825 */ /* 0x000fe400078e0204 */
[----:B------:R-:W2:Y:S04]  /*0180*/  LDG.E R2, desc[UR6][R2.64] ;  /* 0x0000000602027981 */ /* 0x000ea8000c1e1900 */
[----:B------:R-:W2:Y:S01]  /*0190*/  LDG.E R5, desc[UR6][R4.64] ;  /* 0x0000000604057981 */ /* 0x000ea2000c1e1900 */
[----:B------:R-:W0:Y:S01]  /*01a0*/  LDC.64 R6, c[0x0][0x398] ;  /* 0x0000e600ff067b82 */ /* 0x000e220000000a00 */
[----:B--2---:R-:W-:-:S05]  /*01b0*/  IMAD.IADD R0, R2, 0x1, R5 ;  /* 0x0000000102007824 */ /* 0x004fca00078e0205 */
[----:B------:R-:W-:-:S04]  /*01c0*/  LEA.HI R0, R0, R0, RZ, 0x1 ;  /* 0x0000000000007211 */ /* 0x000fc800078f08ff */
[----:B------:R-:W-:-:S04]  /*01d0*/  SHF.R.S32.HI R0, RZ, 0x1, R0 ;  /* 0x00000001ff007819 */ /* 0x000fc80000011400 */
[----:B------:R-:W-:-:S05]  /*01e0*/  I2FP.F32.S32 R9, R0 ;  /* 0x0000000000097245 */ /* 0x000fca0000201400 */
[----:B0-----:R-:W-:Y:S01]  /*01f0*/  STG.E desc[UR6][R6.64], R9 ;  /* 0x0000000906007986 */ /* 0x001fe2000c101906 */
[----:B------:R-:W-:Y:S05]  /*0200*/  EXIT ;  /* 0x000000000000794d */ /* 0x000fea0003800000 */
.L_x_1:
        /* <DEDUP_REMOVED lines=15> */
.L_x_79:


//--------------------- .text._Z9matrixAddPfS_S_i --------------------------
	.section	.text._Z9matrixAddPfS_S_i,"ax",@progbits
	.align	128
        .global         _Z9matrixAddPfS_S_i
        .type           _Z9matrixAddPfS_S_i,@function
        .size           _Z9matrixAddPfS_S_i,(.L_x_80 - _Z9matrixAddPfS_S_i)
        .other          _Z9matrixAddPfS_S_i,@"STO_CUDA_ENTRY STV_DEFAULT"
_Z9matrixAddPfS_S_i:
.text._Z9matrixAddPfS_S_i:
[----:B------:R-:W-:Y:S01]  /*0000*/  LDC R1, c[0x0][0x37c] ;  /* 0x0000df00ff017b82 */ /* 0x000fe20000000800 */
[----:B------:R-:W0:Y:S07]  /*0010*/  S2R R3, SR_TID.Y ;  /* 0x0000000000037919 */ /* 0x000e2e0000002200 */
[----:B------:R-:W0:Y:S01]  /*0020*/  LDC R0, c[0x0][0x364] ;  /* 0x0000d900ff007b82 */ /* 0x000e220000000800 */
[----:B------:R-:W1:Y:S01]  /*0030*/  LDCU UR6, c[0x0][0x398] ;  /* 0x00007300ff0677ac */ /* 0x000e620008000800 */
[----:B------:R-:W2:Y:S06]  /*0040*/  S2R R2, SR_TID.X ;  /* 0x0000000000027919 */ /* 0x000eac0000002100 */
[----:B------:R-:W0:Y:S08]  /*0050*/  S2UR UR4, SR_CTAID.Y ;  /* 0x00000000000479c3 */ /* 0x000e300000002600 */
[----:B------:R-:W2:Y:S08]  /*0060*/  S2UR UR5, SR_CTAID.X ;  /* 0x00000000000579c3 */ /* 0x000eb00000002500 */
[----:B------:R-:W2:Y:S01]  /*0070*/  LDC R7, c[0x0][0x360] ;  /* 0x0000d800ff077b82 */ /* 0x000ea20000000800 */
[----:B0-----:R-:W-:-:S02]  /*0080*/  IMAD R0, R0, UR4, R3 ;  /* 0x0000000400007c24 */ /* 0x001fc4000f8e0203 */
[----:B--2---:R-:W-:-:S05]  /*0090*/  IMAD R7, R7, UR5, R2 ;  /* 0x0000000507077c24 */ /* 0x004fca000f8e0202 */
[----:B------:R-:W-:-:S04]  /*00a0*/  VIMNMX R2, PT, PT, R0, R7, !PT ;  /* 0x0000000700027248 */ /* 0x000fc80007fe0100 */
[----:B-1----:R-:W-:-:S13]  /*00b0*/  ISETP.GE.AND P0, PT, R2, UR6, PT ;  /* 0x0000000602007c0c */ /* 0x002fda000bf06270 */
[----:B------:R-:W-:Y:S05]  /*00c0*/  @P0 EXIT ;  /* 0x000000000000094d */ /* 0x000fea0003800000 */
[----:B------:R-:W0:Y:S01]  /*00d0*/  LDC.64 R2, c[0x0][0x380] ;  /* 0x0000e000ff027b82 */ /* 0x000e220000000a00 */
[----:B------:R-:W1:Y:S01]  /*00e0*/  LDCU.64 UR4, c[0x0][0x358] ;  /* 0x00006b00ff0477ac */ /* 0x000e620008000a00 */
[----:B------:R-:W-:-:S06]  /*00f0*/  IMAD R9, R0, UR6, R7 ;  /* 0x0000000600097c24 */ /* 0x000fcc000f8e0207 */
[----:B------:R-:W2:Y:S08]  /*0100*/  LDC.64 R4, c[0x0][0x388] ;  /* 0x0000e200ff047b82 */ /* 0x000eb00000000a00 */
[----:B------:R-:W3:Y:S01]  /*0110*/  LDC.64 R6, c[0x0][0x390] ;  /* 0x0000e400ff067b82 */ /* 0x000ee20000000a00 */
[----:B0-----:R-:W-:-:S06]  /*0120*/  IMAD.WIDE R2, R9, 0x4, R2 ;  /* 0x0000000409027825 */ /* 0x001fcc00078e0202 */
[----:B-1----:R-:W4:Y:S01]  /*0130*/  LDG.E R2, desc[UR4][R2.64] ;  /* 0x0000000402027981 */ /* 0x002f22000c1e1900 */
[----:B--2---:R-:W-:-:S06]  /*0140*/  IMAD.WIDE R4, R9, 0x4, R4 ;  /* 0x0000000409047825 */ /* 0x004fcc00078e0204 */
[----:B------:R-:W4:Y:S01]  /*0150*/  LDG.E R5, desc[UR4][R4.64] ;  /* 0x0000000404057981 */ /* 0x000f22000c1e1900 */
[----:B---3--:R-:W-:-:S04]  /*0160*/  IMAD.WIDE R6, R9, 0x4, R6 ;  /* 0x0000000409067825 */ /* 0x008fc800078e0206 */
[----:B----4-:R-:W-:-:S05]  /*0170*/  FADD R9, R2, R5 ;  /* 0x0000000502097221 */ /* 0x010fca0000000000 */
[----:B------:R-:W-:Y:S01]  /*0180*/  STG.E desc[UR4][R6.64], R9 ;  /* 0x0000000906007986 */ /* 0x000fe2000c101904 */
[----:B------:R-:W-:Y:S05]  /*0190*/  EXIT ;  /* 0x000000000000794d */ /* 0x000fea0003800000 */
.L_x_2:
        /* <DEDUP_REMOVED lines=14> */
.L_x_80:


//--------------------- .text._Z21matrixDivisionKerneldPdS_S_i --------------------------
	.section	.text._Z21matrixDivisionKerneldPdS_S_i,"ax",@progbits
	.align	128
        .global         _Z21matrixDivisionKerneldPdS_S_i
        .type           _Z21matrixDivisionKerneldPdS_S_i,@function
        .size           _Z21matrixDivisionKerneldPdS_S_i,(.L_x_74 - _Z21matrixDivisionKerneldPdS_S_i)
        .other          _Z21matrixDivisionKerneldPdS_S_i,@"STO_CUDA_ENTRY STV_DEFAULT"
_Z21matrixDivisionKerneldPdS_S_i:
.text._Z21matrixDivisionKerneldPdS_S_i:
[----:B------:R-:W-:Y:S01]  /*0000*/  LDC R1, c[0x0][0x37c] ;  /* 0x0000df00ff017b82 */ /* 0x000fe20000000800 */
[----:B------:R-:W0:Y:S07]  /*0010*/  S2R R3, SR_TID.X ;  /* 0x0000000000037919 */ /* 0x000e2e0000002100 */
[----:B------:R-:W0:Y:S01]  /*0020*/  S2UR UR4, SR_CTAID.X ;  /* 0x00000000000479c3 */ /* 0x000e220000002500 */
[----:B------:R-:W1:Y:S01]  /*0030*/  LDCU UR6, c[0x0][0x398] ;  /* 0x00007300ff0677ac */ /* 0x000e620008000800 */
[----:B------:R-:W2:Y:S06]  /*0040*/  S2R R5, SR_TID.Y ;  /* 0x0000000000057919 */ /* 0x000eac0000002200 */
[----:B------:R-:W0:Y:S08]  /*0050*/  LDC R0, c[0x0][0x360] ;  /* 0x0000d800ff007b82 */ /* 0x000e300000000800 */
[----:B------:R-:W2:Y:S08]  /*0060*/  S2UR UR5, SR_CTAID.Y ;  /* 0x00000000000579c3 */ /* 0x000eb00000002600 */
[----:B------:R-:W2:Y:S01]  /*0070*/  LDC R2, c[0x0][0x364] ;  /* 0x0000d900ff027b82 */ /* 0x000ea20000000800 */
[----:B0-----:R-:W-:-:S02]  /*0080*/  IMAD R0, R0, UR4, R3 ;  /* 0x0000000400007c24 */ /* 0x001fc4000f8e0203 */
[----:B--2---:R-:W-:-:S05]  /*0090*/  IMAD R3, R2, UR5, R5 ;  /* 0x0000000502037c24 */ /* 0x004fca000f8e0205 */
[----:B------:R-:W-:-:S04]  /*00a0*/  VIMNMX R2, PT, PT, R0, R3, !PT ;  /* 0x0000000300027248 */ /* 0x000fc80007fe0100 */
[----:B-1----:R-:W-:-:S13]  /*00b0*/  ISETP.GE.AND P0, PT, R2, UR6, PT ;  /* 0x0000000602007c0c */ /* 0x002fda000bf06270 */
[----:B------:R-:W-:Y:S05]  /*00c0*/  @P0 EXIT ;  /* 0x000000000000094d */ /* 0x000fea0003800000 */
[----:B------:R-:W0:Y:S01]  /*00d0*/  LDC.64 R4, c[0x0][0x388] ;  /* 0x0000e200ff047b82 */ /* 0x000e220000000a00 */
[----:B------:R-:W0:Y:S07]  /*00e0*/  LDCU.64 UR4, c[0x0][0x358] ;  /* 0x00006b00ff0477ac */ /* 0x000e2e0008000a00 */
[----:B------:R-:W1:Y:S01]  /*00f0*/  LDC.64 R6, c[0x0][0x380] ;  /* 0x0000e000ff067b82 */ /* 0x000e620000000a00 */
[----:B0-----:R-:W2:Y:S01]  /*0100*/  LDG.E.64 R4, desc[UR4][R4.64] ;  /* 0x0000000404047981 */ /* 0x001ea2000c1e1b00 */
[----:B------:R-:W-:-:S04]  /*0110*/  IMAD R0, R0, UR6, R3 ;  /* 0x0000000600007c24 */ /* 0x000fc8000f8e0203 */
[----:B-1----:R-:W-:-:S06]  /*0120*/  IMAD.WIDE R6, R0, 0x8, R6 ;  /* 0x0000000800067825 */ /* 0x002fcc00078e0206 */
[----:B------:R-:W3:Y:S01]  /*0130*/  LDG.E.64 R6, desc[UR4][R6.64] ;  /* 0x0000000406067981 */ /* 0x000ee2000c1e1b00 */
[----:B------:R-:W-:Y:S01]  /*0140*/  IMAD.MOV.U32 R2, RZ, RZ, 0x1 ;  /* 0x00000001ff027424 */ /* 0x000fe200078e00ff */
[----:B------:R-:W-:Y:S01]  /*0150*/  BSSY.RECONVERGENT B0, `(.L_x_3) ;  /* 0x0000010000007945 */ /* 0x000fe20003800200 */
[----:B--2---:R-:W0:Y:S01]  /*0160*/  MUFU.RCP64H R3, R5 ;  /* 0x0000000500037308 */ /* 0x004e220000001800 */
[----:B---3--:R-:W-:-:S03]  /*0170*/  FSETP.GEU.AND P1, PT, |R7|, 6.5827683646048100446e-37, PT ;  /* 0x036000000700780b */ /* 0x008fc60003f2e200 */
[----:B0-----:R-:W-:-:S08]  /*0180*/  DFMA R8, -R4, R2, 1 ;  /* 0x3ff000000408742b */ /* 0x001fd00000000102 */
[----:B------:R-:W-:-:S08]  /*0190*/  DFMA R8, R8, R8, R8 ;  /* 0x000000080808722b */ /* 0x000fd00000000008 */
[----:B------:R-:W-:-:S08]  /*01a0*/  DFMA R8, R2, R8, R2 ;  /* 0x000000080208722b */ /* 0x000fd00000000002 */
[----:B------:R-:W-:-:S08]  /*01b0*/  DFMA R2, -R4, R8, 1 ;  /* 0x3ff000000402742b */ /* 0x000fd00000000108 */
[----:B------:R-:W-:-:S08]  /*01c0*/  DFMA R2, R8, R2, R8 ;  /* 0x000000020802722b */ /* 0x000fd00000000008 */
[----:B------:R-:W-:-:S08]  /*01d0*/  DMUL R8, R6, R2 ;  /* 0x0000000206087228 */ /* 0x000fd00000000000 */
[----:B------:R-:W-:-:S08]  /*01e0*/  DFMA R10, -R4, R8, R6 ;  /* 0x00000008040a722b */ /* 0x000fd00000000106 */
[----:B------:R-:W-:-:S10]  /*01f0*/  DFMA R2, R2, R10, R8 ;  /* 0x0000000a0202722b */ /* 0x000fd40000000008 */
[----:B------:R-:W-:-:S05]  /*0200*/  FFMA R8, RZ, R5, R3 ;  /* 0x00000005ff087223 */ /* 0x000fca0000000003 */
[----:B------:R-:W-:-:S13]  /*0210*/  FSETP.GT.AND P0, PT, |R8|, 1.469367938527859385e-39, PT ;  /* 0x001000000800780b */ /* 0x000fda0003f04200 */
[----:B------:R-:W-:Y:S05]  /*0220*/  @P0 BRA P1, `(.L_x_4) ;  /* 0x0000000000080947 */ /* 0x000fea0000800000 */
[----:B------:R-:W-:-:S07]  /*0230*/  MOV R10, 0x250 ;  /* 0x00000250000a7802 */ /* 0x000fce0000000f00 */
[----:B------:R-:W-:Y:S05]  /*0240*/  CALL.REL.NOINC `($__internal_0_$__cuda_sm20_div_rn_f64_full) ;  /* 0x0000000000147944 */ /* 0x000fea0003c00000 */
.L_x_4:
[----:B------:R-:W-:Y:S05]  /*0250*/  BSYNC.RECONVERGENT B0 ;  /* 0x0000000000007941 */ /* 0x000fea0003800200 */
.L_x_3:
[----:B------:R-:W0:Y:S02]  /*0260*/  LDC.64 R4, c[0x0][0x390] ;  /* 0x0000e400ff047b82 */ /* 0x000e240000000a00 */
[----:B0-----:R-:W-:-:S05]  /*0270*/  IMAD.WIDE R4, R0, 0x8, R4 ;  /* 0x0000000800047825 */ /* 0x001fca00078e0204 */
[----:B------:R-:W-:Y:S01]  /*0280*/  STG.E.64 desc[UR4][R4.64], R2 ;  /* 0x0000000204007986 */ /* 0x000fe2000c101b04 */
[----:B------:R-:W-:Y:S05]  /*0290*/  EXIT ;  /* 0x000000000000794d */ /* 0x000fea0003800000 */
        .weak           $__internal_0_$__cuda_sm20_div_rn_f64_full
        .type           $__internal_0_$__cuda_sm20_div_rn_f64_full,@function
        .size           $__internal_0_$__cuda_sm20_div_rn_f64_full,(.L_x_74 - $__internal_0_$__cuda_sm20_div_rn_f64_full)
$__internal_0_$__cuda_sm20_div_rn_f64_full:
[C---:B------:R-:W-:Y:S01]  /*02a0*/  FSETP.GEU.AND P0, PT, |R5|.reuse, 1.469367938527859385e-39, PT ;  /* 0x001000000500780b */ /* 0x040fe20003f0e200 */
[----:B------:R-:W-:Y:S01]  /*02b0*/  IMAD.MOV.U32 R16, RZ, RZ, 0x1 ;  /* 0x00000001ff107424 */ /* 0x000fe200078e00ff */
[----:B------:R-:W-:Y:S01]  /*02c0*/  LOP3.LUT R2, R5, 0x800fffff, RZ, 0xc0, !PT ;  /* 0x800fffff05027812 */ /* 0x000fe200078ec0ff */
[----:B------:R-:W-:Y:S01]  /*02d0*/  BSSY.RECONVERGENT B1, `(.L_x_5) ;  /* 0x0000055000017945 */ /* 0x000fe20003800200 */
[C---:B------:R-:W-:Y:S02]  /*02e0*/  FSETP.GEU.AND P2, PT, |R7|.reuse, 1.469367938527859385e-39, PT ;  /* 0x001000000700780b */ /* 0x040fe40003f4e200 */
[----:B------:R-:W-:Y:S01]  /*02f0*/  LOP3.LUT R3, R2, 0x3ff00000, RZ, 0xfc, !PT ;  /* 0x3ff0000002037812 */ /* 0x000fe200078efcff */
[----:B------:R-:W-:Y:S01]  /*0300*/  IMAD.MOV.U32 R2, RZ, RZ, R4 ;  /* 0x000000ffff027224 */ /* 0x000fe200078e0004 */
[----:B------:R-:W-:Y:S02]  /*0310*/  LOP3.LUT R11, R7, 0x7ff00000, RZ, 0xc0, !PT ;  /* 0x7ff00000070b7812 */ /* 0x000fe400078ec0ff */
[----:B------:R-:W-:-:S03]  /*0320*/  LOP3.LUT R14, R5, 0x7ff00000, RZ, 0xc0, !PT ;  /* 0x7ff00000050e7812 */ /* 0x000fc600078ec0ff */
[----:B------:R-:W-:Y:S01]  /*0330*/  @!P0 DMUL R2, R4, 8.98846567431157953865e+307 ;  /* 0x7fe0000004028828 */ /* 0x000fe20000000000 */
[----:B------:R-:W-:-:S03]  /*0340*/  ISETP.GE.U32.AND P1, PT, R11, R14, PT ;  /* 0x0000000e0b00720c */ /* 0x000fc60003f26070 */
[----:B------:R-:W-:Y:S01]  /*0350*/  @!P2 LOP3.LUT R12, R5, 0x7ff00000, RZ, 0xc0, !PT ;  /* 0x7ff00000050ca812 */ /* 0x000fe200078ec0ff */
[----:B------:R-:W-:Y:S01]  /*0360*/  @!P2 IMAD.MOV.U32 R18, RZ, RZ, RZ ;  /* 0x000000ffff12a224 */ /* 0x000fe200078e00ff */
[----:B------:R-:W0:Y:S02]  /*0370*/  MUFU.RCP64H R17, R3 ;  /* 0x0000000300117308 */ /* 0x000e240000001800 */
[----:B------:R-:W-:Y:S01]  /*0380*/  @!P2 ISETP.GE.U32.AND P3, PT, R11, R12, PT ;  /* 0x0000000c0b00a20c */ /* 0x000fe20003f66070 */
[----:B------:R-:W-:-:S05]  /*0390*/  IMAD.MOV.U32 R12, RZ, RZ, 0x1ca00000 ;  /* 0x1ca00000ff0c7424 */ /* 0x000fca00078e00ff */
[----:B------:R-:W-:-:S04]  /*03a0*/  @!P2 SEL R13, R12, 0x63400000, !P3 ;  /* 0x634000000c0da807 */ /* 0x000fc80005800000 */
[----:B------:R-:W-:-:S04]  /*03b0*/  @!P2 LOP3.LUT R13, R13, 0x80000000, R7, 0xf8, !PT ;  /* 0x800000000d0da812 */ /* 0x000fc800078ef807 */
[----:B------:R-:W-:Y:S01]  /*03c0*/  @!P2 LOP3.LUT R19, R13, 0x100000, RZ, 0xfc, !PT ;  /* 0x001000000d13a812 */ /* 0x000fe200078efcff */
[----:B0-----:R-:W-:-:S08]  /*03d0*/  DFMA R8, R16, -R2, 1 ;  /* 0x3ff000001008742b */ /* 0x001fd00000000802 */
[----:B------:R-:W-:-:S08]  /*03e0*/  DFMA R8, R8, R8, R8 ;  /* 0x000000080808722b */ /* 0x000fd00000000008 */
[----:B------:R-:W-:Y:S01]  /*03f0*/  DFMA R16, R16, R8, R16 ;  /* 0x000000081010722b */ /* 0x000fe20000000010 */
[----:B------:R-:W-:Y:S01]  /*0400*/  SEL R9, R12, 0x63400000, !P1 ;  /* 0x634000000c097807 */ /* 0x000fe20004800000 */
[----:B------:R-:W-:-:S03]  /*0410*/  IMAD.MOV.U32 R8, RZ, RZ, R6 ;  /* 0x000000ffff087224 */ /* 0x000fc600078e0006 */
[----:B------:R-:W-:-:S03]  /*0420*/  LOP3.LUT R9, R9, 0x800fffff, R7, 0xf8, !PT ;  /* 0x800fffff09097812 */ /* 0x000fc600078ef807 */
[----:B------:R-:W-:-:S03]  /*0430*/  DFMA R20, R16, -R2, 1 ;  /* 0x3ff000001014742b */ /* 0x000fc60000000802 */
[----:B------:R-:W-:-:S05]  /*0440*/  @!P2 DFMA R8, R8, 2, -R18 ;  /* 0x400000000808a82b */ /* 0x000fca0000000812 */
[----:B------:R-:W-:Y:S01]  /*0450*/  DFMA R16, R16, R20, R16 ;  /* 0x000000141010722b */ /* 0x000fe20000000010 */
[----:B------:R-:W-:Y:S02]  /*0460*/  IMAD.MOV.U32 R21, RZ, RZ, R11 ;  /* 0x000000ffff157224 */ /* 0x000fe400078e000b */
[----:B------:R-:W-:Y:S01]  /*0470*/  IMAD.MOV.U32 R20, RZ, RZ, R14 ;  /* 0x000000ffff147224 */ /* 0x000fe200078e000e */
[----:B------:R-:W-:Y:S02]  /*0480*/  @!P0 LOP3.LUT R20, R3, 0x7ff00000, RZ, 0xc0, !PT ;  /* 0x7ff0000003148812 */ /* 0x000fe400078ec0ff */
[----:B------:R-:W-:Y:S02]  /*0490*/  @!P2 LOP3.LUT R21, R9, 0x7ff00000, RZ, 0xc0, !PT ;  /* 0x7ff000000915a812 */ /* 0x000fe400078ec0ff */
[----:B------:R-:W-:Y:S01]  /*04a0*/  DMUL R18, R16, R8 ;  /* 0x0000000810127228 */ /* 0x000fe20000000000 */
[----:B------:R-:W-:Y:S02]  /*04b0*/  VIADD R22, R20, 0xffffffff ;  /* 0xffffffff14167836 */ /* 0x000fe40000000000 */
[----:B------:R-:W-:-:S05]  /*04c0*/  VIADD R13, R21, 0xffffffff ;  /* 0xffffffff150d7836 */ /* 0x000fca0000000000 */
[----:B------:R-:W-:Y:S01]  /*04d0*/  DFMA R14, R18, -R2, R8 ;  /* 0x80000002120e722b */ /* 0x000fe20000000008 */
[----:B------:R-:W-:-:S04]  /*04e0*/  ISETP.GT.U32.AND P0, PT, R13, 0x7feffffe, PT ;  /* 0x7feffffe0d00780c */ /* 0x000fc80003f04070 */
[----:B------:R-:W-:-:S03]  /*04f0*/  ISETP.GT.U32.OR P0, PT, R22, 0x7feffffe, P0 ;  /* 0x7feffffe1600780c */ /* 0x000fc60000704470 */
[----:B------:R-:W-:-:S10]  /*0500*/  DFMA R14, R16, R14, R18 ;  /* 0x0000000e100e722b */ /* 0x000fd40000000012 */
[----:B------:R-:W-:Y:S05]  /*0510*/  @P0 BRA `(.L_x_6) ;  /* 0x00000000006c0947 */ /* 0x000fea0003800000 */
[----:B------:R-:W-:-:S04]  /*0520*/  LOP3.LUT R16, R5, 0x7ff00000, RZ, 0xc0, !PT ;  /* 0x7ff0000005107812 */ /* 0x000fc800078ec0ff */
[CC--:B------:R-:W-:Y:S02]  /*0530*/  VIADDMNMX R6, R11.reuse, -R16.reuse, 0xb9600000, !PT ;  /* 0xb96000000b067446 */ /* 0x0c0fe40007800910 */
[----:B------:R-:W-:Y:S02]  /*0540*/  ISETP.GE.U32.AND P0, PT, R11, R16, PT ;  /* 0x000000100b00720c */ /* 0x000fe40003f06070 */
[----:B------:R-:W-:Y:S02]  /*0550*/  VIMNMX R6, PT, PT, R6, 0x46a00000, PT ;  /* 0x46a0000006067848 */ /* 0x000fe40003fe0100 */
[----:B------:R-:W-:-:S05]  /*0560*/  SEL R11, R12, 0x63400000, !P0 ;  /* 0x634000000c0b7807 */ /* 0x000fca0004000000 */
[----:B------:R-:W-:Y:S02]  /*0570*/  IMAD.IADD R11, R6, 0x1, -R11 ;  /* 0x00000001060b7824 */ /* 0x000fe400078e0a0b */
[----:B------:R-:W-:Y:S02]  /*0580*/  IMAD.MOV.U32 R6, RZ, RZ, RZ ;  /* 0x000000ffff067224 */ /* 0x000fe400078e00ff */
[----:B------:R-:W-:-:S06]  /*0590*/  VIADD R7, R11, 0x7fe00000 ;  /* 0x7fe000000b077836 */ /* 0x000fcc0000000000 */
[----:B------:R-:W-:-:S10]  /*05a0*/  DMUL R12, R14, R6 ;  /* 0x000000060e0c7228 */ /* 0x000fd40000000000 */
[----:B------:R-:W-:-:S13]  /*05b0*/  FSETP.GTU.AND P0, PT, |R13|, 1.469367938527859385e-39, PT ;  /* 0x001000000d00780b */ /* 0x000fda0003f0c200 */
[----:B------:R-:W-:Y:S05]  /*05c0*/  @P0 BRA `(.L_x_7) ;  /* 0x0000000000940947 */ /* 0x000fea0003800000 */
[----:B------:R-:W-:Y:S01]  /*05d0*/  DFMA R2, R14, -R2, R8 ;  /* 0x800000020e02722b */ /* 0x000fe20000000008 */
[----:B------:R-:W-:-:S09]  /*05e0*/  IMAD.MOV.U32 R6, RZ, RZ, RZ ;  /* 0x000000ffff067224 */ /* 0x000fd200078e00ff */
[C---:B------:R-:W-:Y:S02]  /*05f0*/  FSETP.NEU.AND P0, PT, R3.reuse, RZ, PT ;  /* 0x000000ff0300720b */ /* 0x040fe40003f0d000 */
[----:B------:R-:W-:-:S04]  /*0600*/  LOP3.LUT R5, R3, 0x80000000, R5, 0x48, !PT ;  /* 0x8000000003057812 */ /* 0x000fc800078e4805 */
[----:B------:R-:W-:-:S07]  /*0610*/  LOP3.LUT R7, R5, R7, RZ, 0xfc, !PT ;  /* 0x0000000705077212 */ /* 0x000fce00078efcff */
[----:B------:R-:W-:Y:S05]  /*0620*/  @!P0 BRA `(.L_x_7) ;  /* 0x00000000007c8947 */ /* 0x000fea0003800000 */
[----:B------:R-:W-:Y:S01]  /*0630*/  IMAD.MOV R3, RZ, RZ, -R11 ;  /* 0x000000ffff037224 */ /* 0x000fe200078e0a0b */
[----:B------:R-:W-:Y:S01]  /*0640*/  DMUL.RP R6, R14, R6 ;  /* 0x000000060e067228 */ /* 0x000fe20000008000 */
[----:B------:R-:W-:Y:S01]  /*0650*/  IMAD.MOV.U32 R2, RZ, RZ, RZ ;  /* 0x000000ffff027224 */ /* 0x000fe200078e00ff */
[----:B------:R-:W-:-:S05]  /*0660*/  IADD3 R11, PT, PT, -R11, -0x43300000, RZ ;  /* 0xbcd000000b0b7810 */ /* 0x000fca0007ffe1ff */
[----:B------:R-:W-:-:S03]  /*0670*/  DFMA R2, R12, -R2, R14 ;  /* 0x800000020c02722b */ /* 0x000fc6000000000e */
[----:B------:R-:W-:-:S07]  /*0680*/  LOP3.LUT R5, R7, R5, RZ, 0x3c, !PT ;  /* 0x0000000507057212 */ /* 0x000fce00078e3cff */
[----:B------:R-:W-:-:S04]  /*0690*/  FSETP.NEU.AND P0, PT, |R3|, R11, PT ;  /* 0x0000000b0300720b */ /* 0x000fc80003f0d200 */
[----:B------:R-:W-:Y:S02]  /*06a0*/  FSEL R12, R6, R12, !P0 ;  /* 0x0000000c060c7208 */ /* 0x000fe40004000000 */
[----:B------:R-:W-:Y:S01]  /*06b0*/  FSEL R13, R5, R13, !P0 ;  /* 0x0000000d050d7208 */ /* 0x000fe20004000000 */
[----:B------:R-:W-:Y:S06]  /*06c0*/  BRA `(.L_x_7) ;  /* 0x0000000000547947 */ /* 0x000fec0003800000 */
.L_x_6:
[----:B------:R-:W-:-:S14]  /*06d0*/  DSETP.NAN.AND P0, PT, R6, R6, PT ;  /* 0x000000060600722a */ /* 0x000fdc0003f08000 */
[----:B------:R-:W-:Y:S05]  /*06e0*/  @P0 BRA `(.L_x_8) ;  /* 0x0000000000440947 */ /* 0x000fea0003800000 */
[----:B------:R-:W-:-:S14]  /*06f0*/  DSETP.NAN.AND P0, PT, R4, R4, PT ;  /* 0x000000040400722a */ /* 0x000fdc0003f08000 */
[----:B------:R-:W-:Y:S05]  /*0700*/  @P0 BRA `(.L_x_9) ;  /* 0x0000000000300947 */ /* 0x000fea0003800000 */
[----:B------:R-:W-:Y:S01]  /*0710*/  ISETP.NE.AND P0, PT, R21, R20, PT ;  /* 0x000000141500720c */ /* 0x000fe20003f05270 */
[----:B------:R-:W-:Y:S02]  /*0720*/  IMAD.MOV.U32 R12, RZ, RZ, 0x0 ;  /* 0x00000000ff0c7424 */ /* 0x000fe400078e00ff */
[----:B------:R-:W-:-:S10]  /*0730*/  IMAD.MOV.U32 R13, RZ, RZ, -0x80000 ;  /* 0xfff80000ff0d7424 */ /* 0x000fd400078e00ff */
[----:B------:R-:W-:Y:S05]  /*0740*/  @!P0 BRA `(.L_x_7) ;  /* 0x0000000000348947 */ /* 0x000fea0003800000 */
[----:B------:R-:W-:Y:S02]  /*0750*/  ISETP.NE.AND P0, PT, R21, 0x7ff00000, PT ;  /* 0x7ff000001500780c */ /* 0x000fe40003f05270 */
[----:B------:R-:W-:Y:S02]  /*0760*/  LOP3.LUT R13, R7, 0x80000000, R5, 0x48, !PT ;  /* 0x80000000070d7812 */ /* 0x000fe400078e4805 */
[----:B------:R-:W-:-:S13]  /*0770*/  ISETP.EQ.OR P0, PT, R20, RZ, !P0 ;  /* 0x000000ff1400720c */ /* 0x000fda0004702670 */
[----:B------:R-:W-:Y:S01]  /*0780*/  @P0 LOP3.LUT R2, R13, 0x7ff00000, RZ, 0xfc, !PT ;  /* 0x7ff000000d020812 */ /* 0x000fe200078efcff */
[----:B------:R-:W-:Y:S02]  /*0790*/  @!P0 IMAD.MOV.U32 R12, RZ, RZ, RZ ;  /* 0x000000ffff0c8224 */ /* 0x000fe400078e00ff */
[----:B------:R-:W-:Y:S02]  /*07a0*/  @P0 IMAD.MOV.U32 R12, RZ, RZ, RZ ;  /* 0x000000ffff0c0224 */ /* 0x000fe400078e00ff */
[----:B------:R-:W-:Y:S01]  /*07b0*/  @P0 IMAD.MOV.U32 R13, RZ, RZ, R2 ;  /* 0x000000ffff0d0224 */ /* 0x000fe200078e0002 */
[----:B------:R-:W-:Y:S06]  /*07c0*/  BRA `(.L_x_7) ;  /* 0x0000000000147947 */ /* 0x000fec0003800000 */
.L_x_9:
[----:B------:R-:W-:Y:S01]  /*07d0*/  LOP3.LUT R13, R5, 0x80000, RZ, 0xfc, !PT ;  /* 0x00080000050d7812 */ /* 0x000fe200078efcff */
[----:B------:R-:W-:Y:S01]  /*07e0*/  IMAD.MOV.U32 R12, RZ, RZ, R4 ;  /* 0x000000ffff0c7224 */ /* 0x000fe200078e0004 */
[----:B------:R-:W-:Y:S06]  /*07f0*/  BRA `(.L_x_7) ;  /* 0x0000000000087947 */ /* 0x000fec0003800000 */
.L_x_8:
[----:B------:R-:W-:Y:S01]  /*0800*/  LOP3.LUT R13, R7, 0x80000, RZ, 0xfc, !PT ;  /* 0x00080000070d7812 */ /* 0x000fe200078efcff */
[----:B------:R-:W-:-:S07]  /*0810*/  IMAD.MOV.U32 R12, RZ, RZ, R6 ;  /* 0x000000ffff0c7224 */ /* 0x000fce00078e0006 */
.L_x_7:
[----:B------:R-:W-:Y:S05]  /*0820*/  BSYNC.RECONVERGENT B1 ;  /* 0x0000000000017941 */ /* 0x000fea0003800200 */
.L_x_5:
[----:B------:R-:W-:Y:S02]  /*0830*/  IMAD.MOV.U32 R11, RZ, RZ, 0x0 ;  /* 0x00000000ff0b7424 */ /* 0x000fe400078e00ff */
[----:B------:R-:W-:Y:S02]  /*0840*/  IMAD.MOV.U32 R2, RZ, RZ, R12 ;  /* 0x000000ffff027224 */ /* 0x000fe400078e000c */
[----:B------:R-:W-:Y:S01]  /*0850*/  IMAD.MOV.U32 R3, RZ, RZ, R13 ;  /* 0x000000ffff037224 */ /* 0x000fe200078e000d */
[----:B------:R-:W-:Y:S06]  /*0860*/  RET.REL.NODEC R10 `(_Z21matrixDivisionKerneldPdS_S_i) ;  /* 0xfffffff40ae47950 */ /* 0x000fec0003c3ffff */
.L_x_10:
        /* <DEDUP_REMOVED lines=9> */
.L_x_74:


//--------------------- .text._Z20matrixDivisionKernelPfPdS_i --------------------------
	.section	.text._Z20matrixDivisionKernelPfPdS_i,"ax",@progbits
	.align	128
        .global         _Z20matrixDivisionKernelPfPdS_i
        .type           _Z20matrixDivisionKernelPfPdS_i,@function
        .size           _Z20matrixDivisionKernelPfPdS_i,(.L_x_75 - _Z20matrixDivisionKernelPfPdS_i)
        .other          _Z20matrixDivisionKernelPfPdS_i,@"STO_CUDA_ENTRY STV_DEFAULT"
_Z20matrixDivisionKernelPfPdS_i:
.text._Z20matrixDivisionKernelPfPdS_i:
[----:B------:R-:W-:Y:S01]  /*0000*/  LDC R1, c[0x0][0x37c] ;  /* 0x0000df00ff017b82 */ /* 0x000fe20000000800 */
[----:B------:R-:W0:Y:S07]  /*0010*/  S2R R3, SR_TID.X ;  /* 0x0000000000037919 */ /* 0x000e2e0000002100 */
[----:B------:R-:W0:Y:S01]  /*0020*/  LDC R0, c[0x0][0x360] ;  /* 0x0000d800ff007b82 */ /* 0x000e220000000800 */
[----:B------:R-:W1:Y:S01]  /*0030*/  LDCU UR6, c[0x0][0x398] ;  /* 0x00007300ff0677ac */ /* 0x000e620008000800 */
[----:B------:R-:W2:Y:S06]  /*0040*/  S2R R2, SR_TID.Y ;  /* 0x0000000000027919 */ /* 0x000eac0000002200 */
[----:B------:R-:W0:Y:S08]  /*0050*/  S2UR UR4, SR_CTAID.X ;  /* 0x00000000000479c3 */ /* 0x000e300000002500 */
        /* <DEDUP_REMOVED lines=12> */
[----:B-1----:R-:W-:-:S05]  /*0120*/  IMAD.WIDE R2, R0, 0x4, R2 ;  /* 0x0000000400027825 */ /* 0x002fca00078e0202 */
[----:B------:R-:W3:Y:S01]  /*0130*/  LDG.E R14, desc[UR4][R2.64] ;  /* 0x00000004020e7981 */ /* 0x000ee2000c1e1900 */
[----:B------:R-:W-:Y:S01]  /*0140*/  IMAD.MOV.U32 R6, RZ, RZ, 0x1 ;  /* 0x00000001ff067424 */ /* 0x000fe200078e00ff */
[----:B------:R-:W-:Y:S01]  /*0150*/  BSSY.RECONVERGENT B0, `(.L_x_11) ;  /* 0x0000011000007945 */ /* 0x000fe20003800200 */
[----:B--2---:R-:W0:Y:S04]  /*0160*/  MUFU.RCP64H R7, R5 ;  /* 0x0000000500077308 */ /* 0x004e280000001800 */
[----:B0-----:R-:W-:-:S08]  /*0170*/  DFMA R8, -R4, R6, 1 ;  /* 0x3ff000000408742b */ /* 0x001fd00000000106 */
[----:B------:R-:W-:-:S08]  /*0180*/  DFMA R8, R8, R8, R8 ;  /* 0x000000080808722b */ /* 0x000fd00000000008 */
[----:B------:R-:W-:Y:S01]  /*0190*/  DFMA R8, R6, R8, R6 ;  /* 0x000000080608722b */ /* 0x000fe20000000006 */
[----:B---3--:R-:W0:Y:S07]  /*01a0*/  F2F.F64.F32 R6, R14 ;  /* 0x0000000e00067310 */ /* 0x008e2e0000201800 */
[----:B------:R-:W-:-:S08]  /*01b0*/  DFMA R10, -R4, R8, 1 ;  /* 0x3ff00000040a742b */ /* 0x000fd00000000108 */
[----:B------:R-:W-:Y:S01]  /*01c0*/  DFMA R10, R8, R10, R8 ;  /* 0x0000000a080a722b */ /* 0x000fe20000000008 */
[----:B0-----:R-:W-:-:S07]  /*01d0*/  FSETP.GEU.AND P1, PT, |R7|, 6.5827683646048100446e-37, PT ;  /* 0x036000000700780b */ /* 0x001fce0003f2e200 */
[----:B------:R-:W-:-:S08]  /*01e0*/  DMUL R8, R6, R10 ;  /* 0x0000000a06087228 */ /* 0x000fd00000000000 */
[----:B------:R-:W-:-:S08]  /*01f0*/  DFMA R12, -R4, R8, R6 ;  /* 0x00000008040c722b */ /* 0x000fd00000000106 */
[----:B------:R-:W-:-:S10]  /*0200*/  DFMA R2, R10, R12, R8 ;  /* 0x0000000c0a02722b */ /* 0x000fd40000000008 */
[----:B------:R-:W-:-:S05]  /*0210*/  FFMA R8, RZ, R5, R3 ;  /* 0x00000005ff087223 */ /* 0x000fca0000000003 */
[----:B------:R-:W-:-:S13]  /*0220*/  FSETP.GT.AND P0, PT, |R8|, 1.469367938527859385e-39, PT ;  /* 0x001000000800780b */ /* 0x000fda0003f04200 */
[----:B------:R-:W-:Y:S05]  /*0230*/  @P0 BRA P1, `(.L_x_12) ;  /* 0x0000000000080947 */ /* 0x000fea0000800000 */
[----:B------:R-:W-:-:S07]  /*0240*/  MOV R10, 0x260 ;  /* 0x00000260000a7802 */ /* 0x000fce0000000f00 */
[----:B------:R-:W-:Y:S05]  /*0250*/  CALL.REL.NOINC `($__internal_1_$__cuda_sm20_div_rn_f64_full) ;  /* 0x0000000000187944 */ /* 0x000fea0003c00000 */
.L_x_12:
[----:B------:R-:W-:Y:S05]  /*0260*/  BSYNC.RECONVERGENT B0 ;  /* 0x0000000000007941 */ /* 0x000fea0003800200 */
.L_x_11:
[----:B------:R-:W0:Y:S01]  /*0270*/  LDC.64 R4, c[0x0][0x390] ;  /* 0x0000e400ff047b82 */ /* 0x000e220000000a00 */
[----:B------:R-:W1:Y:S01]  /*0280*/  F2F.F32.F64 R3, R2 ;  /* 0x0000000200037310 */ /* 0x000e620000301000 */
[----:B0-----:R-:W-:-:S05]  /*0290*/  IMAD.WIDE R4, R0, 0x4, R4 ;  /* 0x0000000400047825 */ /* 0x001fca00078e0204 */
[----:B-1----:R-:W-:Y:S01]  /*02a0*/  STG.E desc[UR4][R4.64], R3 ;  /* 0x0000000304007986 */ /* 0x002fe2000c101904 */
[----:B------:R-:W-:Y:S05]  /*02b0*/  EXIT ;  /* 0x000000000000794d */ /* 0x000fea0003800000 */
        .weak           $__internal_1_$__cuda_sm20_div_rn_f64_full
        .type           $__internal_1_$__cuda_sm20_div_rn_f64_full,@function
        .size           $__internal_1_$__cuda_sm20_div_rn_f64_full,(.L_x_75 - $__internal_1_$__cuda_sm20_div_rn_f64_full)
$__internal_1_$__cuda_sm20_div_rn_f64_full:
        /* <DEDUP_REMOVED lines=67> */
.L_x_14:
        /* <DEDUP_REMOVED lines=16> */
.L_x_17:
[----:B------:R-:W-:Y:S01]  /*07f0*/  LOP3.LUT R13, R5, 0x80000, RZ, 0xfc, !PT ;  /* 0x00080000050d7812 */ /* 0x000fe200078efcff */
[----:B------:R-:W-:Y:S01]  /*0800*/  IMAD.MOV.U32 R12, RZ, RZ, R4 ;  /* 0x000000ffff0c7224 */ /* 0x000fe200078e0004 */
[----:B------:R-:W-:Y:S06]  /*0810*/  BRA `(.L_x_15) ;  /* 0x0000000000087947 */ /* 0x000fec0003800000 */
.L_x_16:
[----:B------:R-:W-:Y:S01]  /*0820*/  LOP3.LUT R13, R7, 0x80000, RZ, 0xfc, !PT ;  /* 0x00080000070d7812 */ /* 0x000fe200078efcff */
[----:B------:R-:W-:-:S07]  /*0830*/  IMAD.MOV.U32 R12, RZ, RZ, R6 ;  /* 0x000000ffff0c7224 */ /* 0x000fce00078e0006 */
.L_x_15:
[----:B------:R-:W-:Y:S05]  /*0840*/  BSYNC.RECONVERGENT B1 ;  /* 0x0000000000017941 */ /* 0x000fea0003800200 */
.L_x_13:
[----:B------:R-:W-:Y:S02]  /*0850*/  IMAD.MOV.U32 R11, RZ, RZ, 0x0 ;  /* 0x00000000ff0b7424 */ /* 0x000fe400078e00ff */
[----:B------:R-:W-:Y:S02]  /*0860*/  IMAD.MOV.U32 R2, RZ, RZ, R12 ;  /* 0x000000ffff027224 */ /* 0x000fe400078e000c */
[----:B------:R-:W-:Y:S01]  /*0870*/  IMAD.MOV.U32 R3, RZ, RZ, R13 ;  /* 0x000000ffff037224 */ /* 0x000fe200078e000d */
[----:B------:R-:W-:Y:S06]  /*0880*/  RET.REL.NODEC R10 `(_Z20matrixDivisionKernelPfPdS_i) ;  /* 0xfffffff40adc7950 */ /* 0x000fec0003c3ffff */
.L_x_18:
        /* <DEDUP_REMOVED lines=15> */
.L_x_75:


//--------------------- .text._Z22matrixMultiplyByConstdPdfPfi --------------------------
	.section	.text._Z22matrixMultiplyByConstdPdfPfi,"ax",@progbits
	.align	128
        .global         _Z22matrixMultiplyByConstdPdfPfi
        .type           _Z22matrixMultiplyByConstdPdfPfi,@function
        .size           _Z22matrixMultiplyByConstdPdfPfi,(.L_x_83 - _Z22matrixMultiplyByConstdPdfPfi)
        .other          _Z22matrixMultiplyByConstdPdfPfi,@"STO_CUDA_ENTRY STV_DEFAULT"
_Z22matrixMultiplyByConstdPdfPfi:
.text._Z22matrixMultiplyByConstdPdfPfi:
[----:B------:R-:W-:Y:S01]  /*0000*/  LDC R1, c[0x0][0x37c] ;  /* 0x0000df00ff017b82 */ /* 0x000fe20000000800 */
[----:B------:R-:W0:Y:S07]  /*0010*/  S2R R3, SR_TID.Y ;  /* 0x0000000000037919 */ /* 0x000e2e0000002200 */
[----:B------:R-:W0:Y:S01]  /*0020*/  S2UR UR4, SR_CTAID.Y ;  /* 0x00000000000479c3 */ /* 0x000e220000002600 */
[----:B------:R-:W1:Y:S01]  /*0030*/  LDCU UR6, c[0x0][0x398] ;  /* 0x00007300ff0677ac */ /* 0x000e620008000800 */
[----:B------:R-:W2:Y:S06]  /*0040*/  S2R R5, SR_TID.X ;  /* 0x0000000000057919 */ /* 0x000eac0000002100 */
[----:B------:R-:W0:Y:S08]  /*0050*/  LDC R0, c[0x0][0x364] ;  /* 0x0000d900ff007b82 */ /* 0x000e300000000800 */
        /* <DEDUP_REMOVED lines=9> */
[----:B------:R-:W-:Y:S01]  /*00f0*/  IMAD R9, R0, UR6, R3 ;  /* 0x0000000600097c24 */ /* 0x000fe2000f8e0203 */
[----:B------:R-:W2:Y:S05]  /*0100*/  LDCU UR7, c[0x0][0x388] ;  /* 0x00007100ff0777ac */ /* 0x000eaa0008000800 */
[----:B------:R-:W3:Y:S01]  /*0110*/  LDC.64 R6, c[0x0][0x390] ;  /* 0x0000e400ff067b82 */ /* 0x000ee20000000a00 */
[----:B0-----:R-:W-:-:S06]  /*0120*/  IMAD.WIDE R4, R9, 0x8, R4 ;  /* 0x0000000809047825 */ /* 0x001fcc00078e0204 */
[----:B-1----:R-:W4:Y:S01]  /*0130*/  LDG.E.64 R4, desc[UR4][R4.64] ;  /* 0x0000000404047981 */ /* 0x002f22000c1e1b00 */
[----:B--2---:R-:W4:Y:S01]  /*0140*/  F2F.F64.F32 R2, UR7 ;  /* 0x0000000700027d10 */ /* 0x004f220008201800 */
[----:B---3--:R-:W-:Y:S01]  /*0150*/  IMAD.WIDE R6, R9, 0x4, R6 ;  /* 0x0000000409067825 */ /* 0x008fe200078e0206 */
[----:B----4-:R-:W-:-:S10]  /*0160*/  DMUL R2, R2, R4 ;  /* 0x0000000402027228 */ /* 0x010fd40000000000 */
[----:B------:R-:W0:Y:S02]  /*0170*/  F2F.F32.F64 R3, R2 ;  /* 0x0000000200037310 */ /* 0x000e240000301000 */
[----:B0-----:R-:W-:Y:S01]  /*0180*/  STG.E desc[UR4][R6.64], R3 ;  /* 0x0000000306007986 */ /* 0x001fe2000c101904 */
[----:B------:R-:W-:Y:S05]  /*0190*/  EXIT ;  /* 0x000000000000794d */ /* 0x000fea0003800000 */
.L_x_19:
        /* <DEDUP_REMOVED lines=14> */
.L_x_83:


//--------------------- .text._Z25matrixMultiplyByConstrealPffS_i --------------------------
	.section	.text._Z25matrixMultiplyByConstrealPffS_i,"ax",@progbits
	.align	128
        .global         _Z25matrixMultiplyByConstrealPffS_i
        .type           _Z25matrixMultiplyByConstrealPffS_i,@function
        .size           _Z25matrixMultiplyByConstrealPffS_i,(.L_x_84 - _Z25matrixMultiplyByConstrealPffS_i)
        .other          _Z25matrixMultiplyByConstrealPffS_i,@"STO_CUDA_ENTRY STV_DEFAULT"
_Z25matrixMultiplyByConstrealPffS_i:
.text._Z25matrixMultiplyByConstrealPffS_i:
        /* <DEDUP_REMOVED lines=19> */
[----:B-1----:R-:W2:Y:S01]  /*0130*/  LDG.E R2, desc[UR4][R2.64] ;  /* 0x0000000402027981 */ /* 0x002ea2000c1e1900 */
[----:B---3--:R-:W-:-:S04]  /*0140*/  IMAD.WIDE R4, R7, 0x4, R4 ;  /* 0x0000000407047825 */ /* 0x008fc800078e0204 */
[----:B--2---:R-:W-:-:S05]  /*0150*/  FMUL R7, R2, UR7 ;  /* 0x0000000702077c20 */ /* 0x004fca0008400000 */
[----:B------:R-:W-:Y:S01]  /*0160*/  STG.E desc[UR4][R4.64], R7 ;  /* 0x0000000704007986 */ /* 0x000fe2000c101904 */
[----:B------:R-:W-:Y:S05]  /*0170*/  EXIT ;  /* 0x000000000000794d */ /* 0x000fea0003800000 */
.L_x_20:
        /* <DEDUP_REMOVED lines=16> */
.L_x_84:


//--------------------- .text._Z21matrixMultiplyByConstPfS_S_i --------------------------
	.section	.text._Z21matrixMultiplyByConstPfS_S_i,"ax",@progbits
	.align	128
        .global         _Z21matrixMultiplyByConstPfS_S_i
        .type           _Z21matrixMultiplyByConstPfS_S_i,@function
        .size           _Z21matrixMultiplyByConstPfS_S_i,(.L_x_85 - _Z21matrixMultiplyByConstPfS_S_i)
        .other          _Z21matrixMultiplyByConstPfS_S_i,@"STO_CUDA_ENTRY STV_DEFAULT"
_Z21matrixMultiplyByConstPfS_S_i:
.text._Z21matrixMultiplyByConstPfS_S_i:
        /* <DEDUP_REMOVED lines=19> */
[----:B-1----:R-:W4:Y:S04]  /*0130*/  LDG.E R5, desc[UR4][R4.64] ;  /* 0x0000000404057981 */ /* 0x002f28000c1e1900 */
[----:B--2---:R-:W4:Y:S01]  /*0140*/  LDG.E R2, desc[UR4][R2.64] ;  /* 0x0000000402027981 */ /* 0x004f22000c1e1900 */
[----:B---3--:R-:W-:-:S04]  /*0150*/  IMAD.WIDE R6, R9, 0x4, R6 ;  /* 0x0000000409067825 */ /* 0x008fc800078e0206 */
[----:B----4-:R-:W-:-:S05]  /*0160*/  FMUL R9, R2, R5 ;  /* 0x0000000502097220 */ /* 0x010fca0000400000 */
[----:B------:R-:W-:Y:S01]  /*0170*/  STG.E desc[UR4][R6.64], R9 ;  /* 0x0000000906007986 */ /* 0x000fe2000c101904 */
[----:B------:R-:W-:Y:S05]  /*0180*/  EXIT ;  /* 0x000000000000794d */ /* 0x000fea0003800000 */
.L_x_21:
        /* <DEDUP_REMOVED lines=15> */
.L_x_85:


//--------------------- .text._Z14matrixSubtractPfS_S_i --------------------------
	.section	.text._Z14matrixSubtractPfS_S_i,"ax",@progbits
	.align	128
        .global         _Z14matrixSubtractPfS_S_i
        .type           _Z14matrixSubtractPfS_S_i,@function
        .size           _Z14matrixSubtractPfS_S_i,(.L_x_86 - _Z14matrixSubtractPfS_S_i)
        .other          _Z14matrixSubtractPfS_S_i,@"STO_CUDA_ENTRY STV_DEFAULT"
_Z14matrixSubtractPfS_S_i:
.text._Z14matrixSubtractPfS_S_i:
        /* <DEDUP_REMOVED lines=23> */
[----:B----4-:R-:W-:-:S05]  /*0170*/  FADD R9, R2, -R5 ;  /* 0x8000000502097221 */ /* 0x010fca0000000000 */
[----:B------:R-:W-:Y:S01]  /*0180*/  STG.E desc[UR4][R6.64], R9 ;  /* 0x0000000906007986 */ /* 0x000fe2000c101904 */
[----:B------:R-:W-:Y:S05]  /*0190*/  EXIT ;  /* 0x000000000000794d */ /* 0x000fea0003800000 */
.L_x_22:
        /* <DEDUP_REMOVED lines=14> */
.L_x_86:


//--------------------- .text._Z25standard_deviation_kernelPKfPfS1_i --------------------------
	.section	.text._Z25standard_deviation_kernelPKfPfS1_i,"ax",@progbits
	.align	128
        .global         _Z25standard_deviation_kernelPKfPfS1_i
        .type           _Z25standard_deviation_kernelPKfPfS1_i,@function
        .size           _Z25standard_deviation_kernelPKfPfS1_i,(.L_x_77 - _Z25standard_deviation_kernelPKfPfS1_i)
        .other          _Z25standard_deviation_kernelPKfPfS1_i,@"STO_CUDA_ENTRY STV_DEFAULT"
_Z25standard_deviation_kernelPKfPfS1_i:
.text._Z25standard_deviation_kernelPKfPfS1_i:
[----:B------:R-:W-:Y:S01]  /*0000*/  LDC R1, c[0x0][0x37c] ;  /* 0x0000df00ff017b82 */ /* 0x000fe20000000800 */
[----:B------:R-:W0:Y:S07]  /*0010*/  S2R R6, SR_TID.X ;  /* 0x0000000000067919 */ /* 0x000e2e0000002100 */
[----:B------:R-:W1:Y:S01]  /*0020*/  S2UR UR4, SR_CTAID.X ;  /* 0x00000000000479c3 */ /* 0x000e620000002500 */
[----:B------:R-:W2:Y:S01]  /*0030*/  LDCU UR6, c[0x0][0x398] ;  /* 0x00007300ff0677ac */ /* 0x000ea20008000800 */
[----:B------:R-:W-:Y:S01]  /*0040*/  BSSY.RECONVERGENT B0, `(.L_x_23) ;  /* 0x000000c000007945 */ /* 0x000fe20003800200 */
[----:B------:R-:W-:-:S05]  /*0050*/  IMAD.MOV.U32 R0, RZ, RZ, RZ ;  /* 0x000000ffff007224 */ /* 0x000fca00078e00ff */
[----:B------:R-:W1:Y:S08]  /*0060*/  LDC R7, c[0x0][0x360] ;  /* 0x0000d800ff077b82 */ /* 0x000e700000000800 */
[----:B------:R-:W3:Y:S01]  /*0070*/  LDC.64 R4, c[0x0][0x380] ;  /* 0x0000e000ff047b82 */ /* 0x000ee20000000a00 */
[----:B0-----:R-:W-:Y:S01]  /*0080*/  ISETP.NE.AND P1, PT, R6, RZ, PT ;  /* 0x000000ff0600720c */ /* 0x001fe20003f25270 */
[----:B-1----:R-:W-:Y:S01]  /*0090*/  IMAD R7, R7, UR4, R6 ;  /* 0x0000000407077c24 */ /* 0x002fe2000f8e0206 */
[----:B------:R-:W0:Y:S04]  /*00a0*/  LDCU.64 UR4, c[0x0][0x358] ;  /* 0x00006b00ff0477ac */ /* 0x000e280008000a00 */
[C---:B--2---:R-:W-:Y:S01]  /*00b0*/  ISETP.GE.AND P0, PT, R7.reuse, UR6, PT ;  /* 0x0000000607007c0c */ /* 0x044fe2000bf06270 */
[----:B---3--:R-:W-:-:S12]  /*00c0*/  IMAD.WIDE R4, R7, 0x4, R4 ;  /* 0x0000000407047825 */ /* 0x008fd800078e0204 */
[----:B------:R-:W-:Y:S05]  /*00d0*/  @P0 BRA `(.L_x_24) ;  /* 0x0000000000080947 */ /* 0x000fea0003800000 */
[----:B0-----:R-:W2:Y:S02]  /*00e0*/  LDG.E R0, desc[UR4][R4.64] ;  /* 0x0000000404007981 */ /* 0x001ea4000c1e1900 */
[----:B--2---:R-:W-:-:S07]  /*00f0*/  FADD R0, RZ, R0 ;  /* 0x00000000ff007221 */ /* 0x004fce0000000000 */
.L_x_24:
[----:B0-----:R-:W-:Y:S05]  /*0100*/  BSYNC.RECONVERGENT B0 ;  /* 0x0000000000007941 */ /* 0x001fea0003800200 */
.L_x_23:
[----:B------:R-:W-:Y:S04]  /*0110*/  BSSY.RECONVERGENT B0, `(.L_x_25) ;  /* 0x0000012000007945 */ /* 0x000fe80003800200 */
[----:B------:R-:W-:Y:S05]  /*0120*/  @P1 BRA `(.L_x_26) ;  /* 0x0000000000401947 */ /* 0x000fea0003800000 */
[----:B------:R-:W-:Y:S01]  /*0130*/  I2FP.F32.S32 R3, UR6 ;  /* 0x0000000600037c45 */ /* 0x000fe20008201400 */
[----:B------:R-:W-:Y:S03]  /*0140*/  BSSY.RECONVERGENT B1, `(.L_x_27) ;  /* 0x000000c000017945 */ /* 0x000fe60003800200 */
[----:B------:R-:W0:Y:S08]  /*0150*/  MUFU.RCP R2, R3 ;  /* 0x0000000300027308 */ /* 0x000e300000001000 */
[----:B------:R-:W1:Y:S01]  /*0160*/  FCHK P0, R0, R3 ;  /* 0x0000000300007302 */ /* 0x000e620000000000 */
[----:B0-----:R-:W-:-:S04]  /*0170*/  FFMA R9, -R3, R2, 1 ;  /* 0x3f80000003097423 */ /* 0x001fc80000000102 */
[----:B------:R-:W-:-:S04]  /*0180*/  FFMA R9, R2, R9, R2 ;  /* 0x0000000902097223 */ /* 0x000fc80000000002 */
[----:B------:R-:W-:-:S04]  /*0190*/  FFMA R2, R0, R9, RZ ;  /* 0x0000000900027223 */ /* 0x000fc800000000ff */
[----:B------:R-:W-:-:S04]  /*01a0*/  FFMA R8, -R3, R2, R0 ;  /* 0x0000000203087223 */ /* 0x000fc80000000100 */
[----:B------:R-:W-:Y:S01]  /*01b0*/  FFMA R9, R9, R8, R2 ;  /* 0x0000000809097223 */ /* 0x000fe20000000002 */
[----:B-1----:R-:W-:Y:S06]  /*01c0*/  @!P0 BRA `(.L_x_28) ;  /* 0x00000000000c8947 */ /* 0x002fec0003800000 */
[----:B------:R-:W-:-:S07]  /*01d0*/  MOV R8, 0x1f0 ;  /* 0x000001f000087802 */ /* 0x000fce0000000f00 */
[----:B------:R-:W-:Y:S05]  /*01e0*/  CALL.REL.NOINC `($__internal_3_$__cuda_sm3x_div_rn_noftz_f32_slowpath) ;  /* 0x00000004001c7944 */ /* 0x000fea0003c00000 */
[----:B------:R-:W-:-:S07]  /*01f0*/  IMAD.MOV.U32 R9, RZ, RZ, R2 ;  /* 0x000000ffff097224 */ /* 0x000fce00078e0002 */
.L_x_28:
[----:B------:R-:W-:Y:S05]  /*0200*/  BSYNC.RECONVERGENT B1 ;  /* 0x0000000000017941 */ /* 0x000fea0003800200 */
.L_x_27:
[----:B------:R-:W0:Y:S02]  /*0210*/  LDC.64 R2, c[0x0][0x388] ;  /* 0x0000e200ff027b82 */ /* 0x000e240000000a00 */
[----:B0-----:R0:W-:Y:S02]  /*0220*/  STG.E desc[UR4][R2.64], R9 ;  /* 0x0000000902007986 */ /* 0x0011e4000c101904 */
.L_x_26:
[----:B------:R-:W-:Y:S05]  /*0230*/  BSYNC.RECONVERGENT B0 ;  /* 0x0000000000007941 */ /* 0x000fea0003800200 */
.L_x_25:
[----:B------:R-:W1:Y:S01]  /*0240*/  LDCU UR6, c[0x0][0x398] ;  /* 0x00007300ff0677ac */ /* 0x000e620008000800 */
[----:B------:R-:W-:Y:S01]  /*0250*/  BSSY.RECONVERGENT B0, `(.L_x_29) ;  /* 0x0000009000007945 */ /* 0x000fe20003800200 */
[----:B------:R-:W-:Y:S02]  /*0260*/  ISETP.NE.AND P1, PT, R6, RZ, PT ;  /* 0x000000ff0600720c */ /* 0x000fe40003f25270 */
[----:B-1----:R-:W-:-:S13]  /*0270*/  ISETP.GE.AND P0, PT, R7, UR6, PT ;  /* 0x0000000607007c0c */ /* 0x002fda000bf06270 */
[----:B------:R-:W-:Y:S05]  /*0280*/  @P0 BRA `(.L_x_30) ;  /* 0x0000000000140947 */ /* 0x000fea0003800000 */
[----:B0-----:R-:W0:Y:S01]  /*0290*/  LDC.64 R2, c[0x0][0x388] ;  /* 0x0000e200ff027b82 */ /* 0x001e220000000a00 */
[----:B------:R-:W2:Y:S04]  /*02a0*/  LDG.E R4, desc[UR4][R4.64] ;  /* 0x0000000404047981 */ /* 0x000ea8000c1e1900 */
[----:B0-----:R-:W2:Y:S02]  /*02b0*/  LDG.E R3, desc[UR4][R2.64] ;  /* 0x0000000402037981 */ /* 0x001ea4000c1e1900 */
[----:B--2---:R-:W-:-:S04]  /*02c0*/  FADD R7, R4, -R3 ;  /* 0x8000000304077221 */ /* 0x004fc80000000000 */
[----:B------:R-:W-:-:S07]  /*02d0*/  FFMA R0, R7, R7, R0 ;  /* 0x0000000707007223 */ /* 0x000fce0000000000 */
.L_x_30:
[----:B------:R-:W-:Y:S05]  /*02e0*/  BSYNC.RECONVERGENT B0 ;  /* 0x0000000000007941 */ /* 0x000fea0003800200 */
.L_x_29:
[----:B------:R-:W-:Y:S05]  /*02f0*/  @P1 EXIT ;  /* 0x000000000000194d */ /* 0x000fea0003800000 */
[----:B------:R-:W-:Y:S01]  /*0300*/  I2FP.F32.S32 R7, UR6 ;  /* 0x0000000600077c45 */ /* 0x000fe20008201400 */
[----:B------:R-:W-:Y:S03]  /*0310*/  BSSY.RECONVERGENT B0, `(.L_x_31) ;  /* 0x000000c000007945 */ /* 0x000fe60003800200 */
[----:B0-----:R-:W0:Y:S08]  /*0320*/  MUFU.RCP R2, R7 ;  /* 0x0000000700027308 */ /* 0x001e300000001000 */
[----:B------:R-:W1:Y:S01]  /*0330*/  FCHK P0, R0, R7 ;  /* 0x0000000700007302 */ /* 0x000e620000000000 */
[----:B0-----:R-:W-:-:S04]  /*0340*/  FFMA R3, -R7, R2, 1 ;  /* 0x3f80000007037423 */ /* 0x001fc80000000102 */
[----:B------:R-:W-:-:S04]  /*0350*/  FFMA R3, R2, R3, R2 ;  /* 0x0000000302037223 */ /* 0x000fc80000000002 */
[----:B------:R-:W-:-:S04]  /*0360*/  FFMA R2, R3, R0, RZ ;  /* 0x0000000003027223 */ /* 0x000fc800000000ff */
[----:B------:R-:W-:-:S04]  /*0370*/  FFMA R5, -R7, R2, R0 ;  /* 0x0000000207057223 */ /* 0x000fc80000000100 */
[----:B------:R-:W-:Y:S01]  /*0380*/  FFMA R2, R3, R5, R2 ;  /* 0x0000000503027223 */ /* 0x000fe20000000002 */
[----:B-1----:R-:W-:Y:S06]  /*0390*/  @!P0 BRA `(.L_x_32) ;  /* 0x00000000000c8947 */ /* 0x002fec0003800000 */
[----:B------:R-:W-:Y:S01]  /*03a0*/  IMAD.MOV.U32 R3, RZ, RZ, R7 ;  /* 0x000000ffff037224 */ /* 0x000fe200078e0007 */
[----:B------:R-:W-:-:S07]  /*03b0*/  MOV R8, 0x3d0 ;  /* 0x000003d000087802 */ /* 0x000fce0000000f00 */
[----:B------:R-:W-:Y:S05]  /*03c0*/  CALL.REL.NOINC `($__internal_3_$__cuda_sm3x_div_rn_noftz_f32_slowpath) ;  /* 0x0000000000a47944 */ /* 0x000fea0003c00000 */
.L_x_32:
[----:B------:R-:W-:Y:S05]  /*03d0*/  BSYNC.RECONVERGENT B0 ;  /* 0x0000000000007941 */ /* 0x000fea0003800200 */
.L_x_31:
[----:B------:R-:W-:Y:S01]  /*03e0*/  VIADD R0, R2, 0xf3000000 ;  /* 0xf300000002007836 */ /* 0x000fe20000000000 */
[----:B------:R0:W1:Y:S01]  /*03f0*/  MUFU.RSQ R3, R2 ;  /* 0x0000000200037308 */ /* 0x0000620000001400 */
[----:B------:R-:W-:Y:S03]  /*0400*/  BSSY.RECONVERGENT B0, `(.L_x_33) ;  /* 0x000000b000007945 */ /* 0x000fe60003800200 */
[----:B------:R-:W-:-:S13]  /*0410*/  ISETP.GT.U32.AND P0, PT, R0, 0x727fffff, PT ;  /* 0x727fffff0000780c */ /* 0x000fda0003f04070 */
[----:B01----:R-:W-:Y:S05]  /*0420*/  @!P0 BRA `(.L_x_34) ;  /* 0x0000000000108947 */ /* 0x003fea0003800000 */
[----:B------:R-:W-:Y:S01]  /*0430*/  IMAD.MOV.U32 R0, RZ, RZ, R2 ;  /* 0x000000ffff007224 */ /* 0x000fe200078e0002 */
[----:B------:R-:W-:-:S07]  /*0440*/  MOV R7, 0x460 ;  /* 0x0000046000077802 */ /* 0x000fce0000000f00 */
[----:B------:R-:W-:Y:S05]  /*0450*/  CALL.REL.NOINC `($__internal_2_$__cuda_sm20_sqrt_rn_f32_slowpath) ;  /* 0x0000000000247944 */ /* 0x000fea0003c00000 */
[----:B------:R-:W-:Y:S05]  /*0460*/  BRA `(.L_x_35) ;  /* 0x0000000000107947 */ /* 0x000fea0003800000 */
.L_x_34:
[C---:B------:R-:W-:Y:S01]  /*0470*/  FMUL.FTZ R5, R3.reuse, R2 ;  /* 0x0000000203057220 */ /* 0x040fe20000410000 */
[----:B------:R-:W-:-:S03]  /*0480*/  FMUL.FTZ R0, R3, 0.5 ;  /* 0x3f00000003007820 */ /* 0x000fc60000410000 */
[----:B------:R-:W-:-:S04]  /*0490*/  FFMA R2, -R5, R5, R2 ;  /* 0x0000000505027223 */ /* 0x000fc80000000102 */
[----:B------:R-:W-:-:S07]  /*04a0*/  FFMA R5, R2, R0, R5 ;  /* 0x0000000002057223 */ /* 0x000fce0000000005 */
.L_x_35:
[----:B------:R-:W-:Y:S05]  /*04b0*/  BSYNC.RECONVERGENT B0 ;  /* 0x0000000000007941 */ /* 0x000fea0003800200 */
.L_x_33:
[----:B------:R-:W0:Y:S02]  /*04c0*/  LDC.64 R2, c[0x0][0x390] ;  /* 0x0000e400ff027b82 */ /* 0x000e240000000a00 */
[----:B0-----:R-:W-:Y:S01]  /*04d0*/  STG.E desc[UR4][R2.64], R5 ;  /* 0x0000000502007986 */ /* 0x001fe2000c101904 */
[----:B------:R-:W-:Y:S05]  /*04e0*/  EXIT ;  /* 0x000000000000794d */ /* 0x000fea0003800000 */
        .weak           $__internal_2_$__cuda_sm20_sqrt_rn_f32_slowpath
        .type           $__internal_2_$__cuda_sm20_sqrt_rn_f32_slowpath,@function
        .size           $__internal_2_$__cuda_sm20_sqrt_rn_f32_slowpath,($__internal_3_$__cuda_sm3x_div_rn_noftz_f32_slowpath - $__internal_2_$__cuda_sm20_sqrt_rn_f32_slowpath)
$__internal_2_$__cuda_sm20_sqrt_rn_f32_slowpath:
[----:B------:R-:W-:-:S13]  /*04f0*/  LOP3.LUT P0, RZ, R0, 0x7fffffff, RZ, 0xc0, !PT ;  /* 0x7fffffff00ff7812 */ /* 0x000fda000780c0ff */
[----:B------:R-:W-:Y:S01]  /*0500*/  @!P0 MOV R2, R0 ;  /* 0x0000000000028202 */ /* 0x000fe20000000f00 */
[----:B------:R-:W-:Y:S06]  /*0510*/  @!P0 BRA `(.L_x_36) ;  /* 0x0000000000408947 */ /* 0x000fec0003800000 */
[----:B------:R-:W-:-:S13]  /*0520*/  FSETP.GEU.FTZ.AND P0, PT, R0, RZ, PT ;  /* 0x000000ff0000720b */ /* 0x000fda0003f1e000 */
[----:B------:R-:W-:Y:S01]  /*0530*/  @!P0 IMAD.MOV.U32 R2, RZ, RZ, 0x7fffffff ;  /* 0x7fffffffff028424 */ /* 0x000fe200078e00ff */
[----:B------:R-:W-:Y:S06]  /*0540*/  @!P0 BRA `(.L_x_36) ;  /* 0x0000000000348947 */ /* 0x000fec0003800000 */
[----:B------:R-:W-:-:S13]  /*0550*/  FSETP.GTU.FTZ.AND P0, PT, |R0|, +INF , PT ;  /* 0x7f8000000000780b */ /* 0x000fda0003f1c200 */
[----:B------:R-:W-:Y:S01]  /*0560*/  @P0 FADD.FTZ R2, R0, 1 ;  /* 0x3f80000000020421 */ /* 0x000fe20000010000 */
[----:B------:R-:W-:Y:S06]  /*0570*/  @P0 BRA `(.L_x_36) ;  /* 0x0000000000280947 */ /* 0x000fec0003800000 */
[----:B------:R-:W-:-:S13]  /*0580*/  FSETP.NEU.FTZ.AND P0, PT, |R0|, +INF , PT ;  /* 0x7f8000000000780b */ /* 0x000fda0003f1d200 */
[----:B------:R-:W-:-:S04]  /*0590*/  @P0 FFMA R3, R0, 1.84467440737095516160e+19, RZ ;  /* 0x5f80000000030823 */ /* 0x000fc800000000ff */
[----:B------:R-:W0:Y:S02]  /*05a0*/  @P0 MUFU.RSQ R2, R3 ;  /* 0x0000000300020308 */ /* 0x000e240000001400 */
[----:B0-----:R-:W-:Y:S01]  /*05b0*/  @P0 FMUL.FTZ R4, R3, R2 ;  /* 0x0000000203040220 */ /* 0x001fe20000410000 */
[----:B------:R-:W-:Y:S01]  /*05c0*/  @P0 FMUL.FTZ R6, R2, 0.5 ;  /* 0x3f00000002060820 */ /* 0x000fe20000410000 */
[----:B------:R-:W-:Y:S02]  /*05d0*/  @!P0 IMAD.MOV.U32 R2, RZ, RZ, R0 ;  /* 0x000000ffff028224 */ /* 0x000fe400078e0000 */
[----:B------:R-:W-:-:S04]  /*05e0*/  @P0 FADD.FTZ R5, -R4, -RZ ;  /* 0x800000ff04050221 */ /* 0x000fc80000010100 */
[----:B------:R-:W-:-:S04]  /*05f0*/  @P0 FFMA R5, R4, R5, R3 ;  /* 0x0000000504050223 */ /* 0x000fc80000000003 */
[----:B------:R-:W-:-:S04]  /*0600*/  @P0 FFMA R5, R5, R6, R4 ;  /* 0x0000000605050223 */ /* 0x000fc80000000004 */
[----:B------:R-:W-:-:S07]  /*0610*/  @P0 FMUL.FTZ R2, R5, 2.3283064365386962891e-10 ;  /* 0x2f80000005020820 */ /* 0x000fce0000410000 */
.L_x_36:
[----:B------:R-:W-:Y:S02]  /*0620*/  HFMA2 R3, -RZ, RZ, 0, 0 ;  /* 0x00000000ff037431 */ /* 0x000fe400000001ff */
[----:B------:R-:W-:Y:S02]  /*0630*/  IMAD.MOV.U32 R5, RZ, RZ, R2 ;  /* 0x000000ffff057224 */ /* 0x000fe400078e0002 */
[----:B------:R-:W-:-:S04]  /*0640*/  IMAD.MOV.U32 R2, RZ, RZ, R7 ;  /* 0x000000ffff027224 */ /* 0x000fc800078e0007 */
[----:B------:R-:W-:Y:S05]  /*0650*/  RET.REL.NODEC R2 `(_Z25standard_deviation_kernelPKfPfS1_i) ;  /* 0xfffffff802687950 */ /* 0x000fea0003c3ffff */
        .weak           $__internal_3_$__cuda_sm3x_div_rn_noftz_f32_slowpath
        .type           $__internal_3_$__cuda_sm3x_div_rn_noftz_f32_slowpath,@function
        .size           $__internal_3_$__cuda_sm3x_div_rn_noftz_f32_slowpath,(.L_x_77 - $__internal_3_$__cuda_sm3x_div_rn_noftz_f32_slowpath)
$__internal_3_$__cuda_sm3x_div_rn_noftz_f32_slowpath:
[----:B------:R-:W-:Y:S01]  /*0660*/  SHF.R.U32.HI R9, RZ, 0x17, R3 ;  /* 0x00000017ff097819 */ /* 0x000fe20000011603 */
[----:B------:R-:W-:Y:S01]  /*0670*/  BSSY.RECONVERGENT B2, `(.L_x_37) ;  /* 0x0000063000027945 */ /* 0x000fe20003800200 */
[--C-:B------:R-:W-:Y:S02]  /*0680*/  SHF.R.U32.HI R2, RZ, 0x17, R0.reuse ;  /* 0x00000017ff027819 */ /* 0x100fe40000011600 */
[----:B------:R-:W-:Y:S02]  /*0690*/  LOP3.LUT R14, R9, 0xff, RZ, 0xc0, !PT ;  /* 0x000000ff090e7812 */ /* 0x000fe400078ec0ff */
[----:B------:R-:W-:Y:S01]  /*06a0*/  LOP3.LUT R12, R2, 0xff, RZ, 0xc0, !PT ;  /* 0x000000ff020c7812 */ /* 0x000fe200078ec0ff */
[----:B------:R-:W-:Y:S02]  /*06b0*/  IMAD.MOV.U32 R2, RZ, RZ, R0 ;  /* 0x000000ffff027224 */ /* 0x000fe400078e0000 */
[----:B------:R-:W-:Y:S02]  /*06c0*/  VIADD R11, R14, 0xffffffff ;  /* 0xffffffff0e0b7836 */ /* 0x000fe40000000000 */
[----:B------:R-:W-:-:S03]  /*06d0*/  VIADD R10, R12, 0xffffffff ;  /* 0xffffffff0c0a7836 */ /* 0x000fc60000000000 */
[----:B------:R-:W-:-:S04]  /*06e0*/  ISETP.GT.U32.AND P0, PT, R11, 0xfd, PT ;  /* 0x000000fd0b00780c */ /* 0x000fc80003f04070 */
[----:B------:R-:W-:-:S13]  /*06f0*/  ISETP.GT.U32.OR P0, PT, R10, 0xfd, P0 ;  /* 0x000000fd0a00780c */ /* 0x000fda0000704470 */
[----:B------:R-:W-:Y:S01]  /*0700*/  @!P0 IMAD.MOV.U32 R9, RZ, RZ, RZ ;  /* 0x000000ffff098224 */ /* 0x000fe200078e00ff */
[----:B------:R-:W-:Y:S06]  /*0710*/  @!P0 BRA `(.L_x_38) ;  /* 0x00000000005c8947 */ /* 0x000fec0003800000 */
[----:B------:R-:W-:Y:S02]  /*0720*/  FSETP.GTU.FTZ.AND P0, PT, |R0|, +INF , PT ;  /* 0x7f8000000000780b */ /* 0x000fe40003f1c200 */
[----:B------:R-:W-:-:S04]  /*0730*/  FSETP.GTU.FTZ.AND P1, PT, |R3|, +INF , PT ;  /* 0x7f8000000300780b */ /* 0x000fc80003f3c200 */
[----:B------:R-:W-:-:S13]  /*0740*/  PLOP3.LUT P0, PT, P0, P1, PT, 0xf8, 0x8f ;  /* 0x00000000008f781c */ /* 0x000fda0000703f70 */
[----:B------:R-:W-:Y:S05]  /*0750*/  @P0 BRA `(.L_x_39) ;  /* 0x00000004004c0947 */ /* 0x000fea0003800000 */
[----:B------:R-:W-:-:S13]  /*0760*/  LOP3.LUT P0, RZ, R3, 0x7fffffff, R2, 0xc8, !PT ;  /* 0x7fffffff03ff7812 */ /* 0x000fda000780c802 */
[----:B------:R-:W-:Y:S05]  /*0770*/  @!P0 BRA `(.L_x_40) ;  /* 0x00000004003c8947 */ /* 0x000fea0003800000 */
[C---:B------:R-:W-:Y:S02]  /*0780*/  FSETP.NEU.FTZ.AND P2, PT, |R0|.reuse, +INF , PT ;  /* 0x7f8000000000780b */ /* 0x040fe40003f5d200 */
[----:B------:R-:W-:Y:S02]  /*0790*/  FSETP.NEU.FTZ.AND P1, PT, |R3|, +INF , PT ;  /* 0x7f8000000300780b */ /* 0x000fe40003f3d200 */
[----:B------:R-:W-:-:S11]  /*07a0*/  FSETP.NEU.FTZ.AND P0, PT, |R0|, +INF , PT ;  /* 0x7f8000000000780b */ /* 0x000fd60003f1d200 */
[----:B------:R-:W-:Y:S05]  /*07b0*/  @!P1 BRA !P2, `(.L_x_40) ;  /* 0x00000004002c9947 */ /* 0x000fea0005000000 */
[----:B------:R-:W-:-:S04]  /*07c0*/  LOP3.LUT P2, RZ, R2, 0x7fffffff, RZ, 0xc0, !PT ;  /* 0x7fffffff02ff7812 */ /* 0x000fc8000784c0ff */
[----:B------:R-:W-:-:S13]  /*07d0*/  PLOP3.LUT P1, PT, P1, P2, PT, 0x2f, 0xf2 ;  /* 0x0000000000f2781c */ /* 0x000fda0000f24577 */
[----:B------:R-:W-:Y:S05]  /*07e0*/  @P1 BRA `(.L_x_41) ;  /* 0x0000000400181947 */ /* 0x000fea0003800000 */
[----:B------:R-:W-:-:S04]  /*07f0*/  LOP3.LUT P1, RZ, R3, 0x7fffffff, RZ, 0xc0, !PT ;  /* 0x7fffffff03ff7812 */ /* 0x000fc8000782c0ff */
[----:B------:R-:W-:-:S13]  /*0800*/  PLOP3.LUT P0, PT, P0, P1, PT, 0x2f, 0xf2 ;  /* 0x0000000000f2781c */ /* 0x000fda0000702577 */
[----:B------:R-:W-:Y:S05]  /*0810*/  @P0 BRA `(.L_x_42) ;  /* 0x0000000400000947 */ /* 0x000fea0003800000 */
[----:B------:R-:W-:Y:S02]  /*0820*/  ISETP.GE.AND P0, PT, R10, RZ, PT ;  /* 0x000000ff0a00720c */ /* 0x000fe40003f06270 */
[----:B------:R-:W-:-:S11]  /*0830*/  ISETP.GE.AND P1, PT, R11, RZ, PT ;  /* 0x000000ff0b00720c */ /* 0x000fd60003f26270 */
[----:B------:R-:W-:Y:S01]  /*0840*/  @P0 MOV R9, RZ ;  /* 0x000000ff00090202 */ /* 0x000fe20000000f00 */
[----:B------:R-:W-:Y:S02]  /*0850*/  @!P0 IMAD.MOV.U32 R9, RZ, RZ, -0x40 ;  /* 0xffffffc0ff098424 */ /* 0x000fe400078e00ff */
[----:B------:R-:W-:Y:S01]  /*0860*/  @!P0 FFMA R2, R0, 1.84467440737095516160e+19, RZ ;  /* 0x5f80000000028823 */ /* 0x000fe200000000ff */
[----:B------:R-:W-:Y:S01]  /*0870*/  @!P1 FFMA R3, R3, 1.84467440737095516160e+19, RZ ;  /* 0x5f80000003039823 */ /* 0x000fe200000000ff */
[----:B------:R-:W-:-:S07]  /*0880*/  @!P1 VIADD R9, R9, 0x40 ;  /* 0x0000004009099836 */ /* 0x000fce0000000000 */
.L_x_38:
[----:B------:R-:W-:Y:S01]  /*0890*/  LEA R10, R14, 0xc0800000, 0x17 ;  /* 0xc08000000e0a7811 */ /* 0x000fe200078eb8ff */
[----:B------:R-:W-:Y:S04]  /*08a0*/  BSSY.RECONVERGENT B3, `(.L_x_43) ;  /* 0x0000036000037945 */ /* 0x000fe80003800200 */
[----:B------:R-:W-:Y:S02]  /*08b0*/  IMAD.IADD R10, R3, 0x1, -R10 ;  /* 0x00000001030a7824 */ /* 0x000fe400078e0a0a */
[----:B------:R-:W-:Y:S02]  /*08c0*/  VIADD R3, R12, 0xffffff81 ;  /* 0xffffff810c037836 */ /* 0x000fe40000000000 */
[----:B------:R0:W1:Y:S01]  /*08d0*/  MUFU.RCP R11, R10 ;  /* 0x0000000a000b7308 */ /* 0x0000620000001000 */
[----:B------:R-:W-:Y:S01]  /*08e0*/  FADD.FTZ R13, -R10, -RZ ;  /* 0x800000ff0a0d7221 */ /* 0x000fe20000010100 */
[C---:B------:R-:W-:Y:S01]  /*08f0*/  IMAD R2, R3.reuse, -0x800000, R2 ;  /* 0xff80000003027824 */ /* 0x040fe200078e0202 */
[----:B0-----:R-:W-:-:S04]  /*0900*/  IADD3 R10, PT, PT, R3, 0x7f, -R14 ;  /* 0x0000007f030a7810 */ /* 0x001fc80007ffe80e */
[----:B------:R-:W-:Y:S01]  /*0910*/  IADD3 R10, PT, PT, R10, R9, RZ ;  /* 0x000000090a0a7210 */ /* 0x000fe20007ffe0ff */
[----:B-1----:R-:W-:-:S04]  /*0920*/  FFMA R12, R11, R13, 1 ;  /* 0x3f8000000b0c7423 */ /* 0x002fc8000000000d */
[----:B------:R-:W-:-:S04]  /*0930*/  FFMA R16, R11, R12, R11 ;  /* 0x0000000c0b107223 */ /* 0x000fc8000000000b */
[----:B------:R-:W-:-:S04]  /*0940*/  FFMA R11, R2, R16, RZ ;  /* 0x00000010020b7223 */ /* 0x000fc800000000ff */
[----:B------:R-:W-:-:S04]  /*0950*/  FFMA R12, R13, R11, R2 ;  /* 0x0000000b0d0c7223 */ /* 0x000fc80000000002 */
[----:B------:R-:W-:-:S04]  /*0960*/  FFMA R11, R16, R12, R11 ;  /* 0x0000000c100b7223 */ /* 0x000fc8000000000b */
[----:B------:R-:W-:-:S04]  /*0970*/  FFMA R12, R13, R11, R2 ;  /* 0x0000000b0d0c7223 */ /* 0x000fc80000000002 */
[----:B------:R-:W-:-:S05]  /*0980*/  FFMA R2, R16, R12, R11 ;  /* 0x0000000c10027223 */ /* 0x000fca000000000b */
[----:B------:R-:W-:-:S04]  /*0990*/  SHF.R.U32.HI R3, RZ, 0x17, R2 ;  /* 0x00000017ff037819 */ /* 0x000fc80000011602 */
[----:B------:R-:W-:-:S05]  /*09a0*/  LOP3.LUT R3, R3, 0xff, RZ, 0xc0, !PT ;  /* 0x000000ff03037812 */ /* 0x000fca00078ec0ff */
[----:B------:R-:W-:-:S04]  /*09b0*/  IMAD.IADD R13, R3, 0x1, R10 ;  /* 0x00000001030d7824 */ /* 0x000fc800078e020a */
[----:B------:R-:W-:-:S05]  /*09c0*/  VIADD R3, R13, 0xffffffff ;  /* 0xffffffff0d037836 */ /* 0x000fca0000000000 */
[----:B------:R-:W-:-:S13]  /*09d0*/  ISETP.GE.U32.AND P0, PT, R3, 0xfe, PT ;  /* 0x000000fe0300780c */ /* 0x000fda0003f06070 */
[----:B------:R-:W-:Y:S05]  /*09e0*/  @!P0 BRA `(.L_x_44) ;  /* 0x0000000000808947 */ /* 0x000fea0003800000 */
[----:B------:R-:W-:-:S13]  /*09f0*/  ISETP.GT.AND P0, PT, R13, 0xfe, PT ;  /* 0x000000fe0d00780c */ /* 0x000fda0003f04270 */
[----:B------:R-:W-:Y:S05]  /*0a00*/  @P0 BRA `(.L_x_45) ;  /* 0x00000000006c0947 */ /* 0x000fea0003800000 */
[----:B------:R-:W-:-:S13]  /*0a10*/  ISETP.GE.AND P0, PT, R13, 0x1, PT ;  /* 0x000000010d00780c */ /* 0x000fda0003f06270 */
[----:B------:R-:W-:Y:S05]  /*0a20*/  @P0 BRA `(.L_x_46) ;  /* 0x0000000000740947 */ /* 0x000fea0003800000 */
[----:B------:R-:W-:Y:S02]  /*0a30*/  ISETP.GE.AND P0, PT, R13, -0x18, PT ;  /* 0xffffffe80d00780c */ /* 0x000fe40003f06270 */
[----:B------:R-:W-:-:S11]  /*0a40*/  LOP3.LUT R2, R2, 0x80000000, RZ, 0xc0, !PT ;  /* 0x8000000002027812 */ /* 0x000fd600078ec0ff */
[----:B------:R-:W-:Y:S05]  /*0a50*/  @!P0 BRA `(.L_x_46) ;  /* 0x0000000000688947 */ /* 0x000fea0003800000 */
[CCC-:B------:R-:W-:Y:S01]  /*0a60*/  FFMA.RZ R3, R16.reuse, R12.reuse, R11.reuse ;  /* 0x0000000c10037223 */ /* 0x1c0fe2000000c00b */
[CCC-:B------:R-:W-:Y:S01]  /*0a70*/  FFMA.RM R10, R16.reuse, R12.reuse, R11.reuse ;  /* 0x0000000c100a7223 */ /* 0x1c0fe2000000400b */
[C---:B------:R-:W-:Y:S02]  /*0a80*/  ISETP.NE.AND P2, PT, R13.reuse, RZ, PT ;  /* 0x000000ff0d00720c */ /* 0x040fe40003f45270 */
[----:B------:R-:W-:Y:S02]  /*0a90*/  ISETP.NE.AND P1, PT, R13, RZ, PT ;  /* 0x000000ff0d00720c */ /* 0x000fe40003f25270 */
[----:B------:R-:W-:Y:S01]  /*0aa0*/  LOP3.LUT R9, R3, 0x7fffff, RZ, 0xc0, !PT ;  /* 0x007fffff03097812 */ /* 0x000fe200078ec0ff */
[----:B------:R-:W-:Y:S01]  /*0ab0*/  FFMA.RP R3, R16, R12, R11 ;  /* 0x0000000c10037223 */ /* 0x000fe2000000800b */
[----:B------:R-:W-:Y:S02]  /*0ac0*/  VIADD R12, R13, 0x20 ;  /* 0x000000200d0c7836 */ /* 0x000fe40000000000 */
[----:B------:R-:W-:Y:S01]  /*0ad0*/  LOP3.LUT R9, R9, 0x800000, RZ, 0xfc, !PT ;  /* 0x0080000009097812 */ /* 0x000fe200078efcff */
[----:B------:R-:W-:Y:S01]  /*0ae0*/  IMAD.MOV R11, RZ, RZ, -R13 ;  /* 0x000000ffff0b7224 */ /* 0x000fe200078e0a0d */
[----:B------:R-:W-:-:S02]  /*0af0*/  FSETP.NEU.FTZ.AND P0, PT, R3, R10, PT ;  /* 0x0000000a0300720b */ /* 0x000fc40003f1d000 */
[----:B------:R-:W-:Y:S02]  /*0b00*/  SHF.L.U32 R12, R9, R12, RZ ;  /* 0x0000000c090c7219 */ /* 0x000fe400000006ff */
[----:B------:R-:W-:Y:S02]  /*0b10*/  SEL R10, R11, RZ, P2 ;  /* 0x000000ff0b0a7207 */ /* 0x000fe40001000000 */
[----:B------:R-:W-:Y:S02]  /*0b20*/  ISETP.NE.AND P1, PT, R12, RZ, P1 ;  /* 0x000000ff0c00720c */ /* 0x000fe40000f25270 */
[----:B------:R-:W-:Y:S02]  /*0b30*/  SHF.R.U32.HI R10, RZ, R10, R9 ;  /* 0x0000000aff0a7219 */ /* 0x000fe40000011609 */
[----:B------:R-:W-:Y:S02]  /*0b40*/  PLOP3.LUT P0, PT, P0, P1, PT, 0xf8, 0x8f ;  /* 0x00000000008f781c */ /* 0x000fe40000703f70 */
[----:B------:R-:W-:-:S02]  /*0b50*/  SHF.R.U32.HI R12, RZ, 0x1, R10 ;  /* 0x00000001ff0c7819 */ /* 0x000fc4000001160a */
[----:B------:R-:W-:-:S04]  /*0b60*/  SEL R3, RZ, 0x1, !P0 ;  /* 0x00000001ff037807 */ /* 0x000fc80004000000 */
[----:B------:R-:W-:-:S04]  /*0b70*/  LOP3.LUT R3, R3, 0x1, R12, 0xf8, !PT ;  /* 0x0000000103037812 */ /* 0x000fc800078ef80c */
[----:B------:R-:W-:-:S04]  /*0b80*/  LOP3.LUT R3, R3, R10, RZ, 0xc0, !PT ;  /* 0x0000000a03037212 */ /* 0x000fc800078ec0ff */
[----:B------:R-:W-:-:S04]  /*0b90*/  IADD3 R3, PT, PT, R12, R3, RZ ;  /* 0x000000030c037210 */ /* 0x000fc80007ffe0ff */
[----:B------:R-:W-:Y:S01]  /*0ba0*/  LOP3.LUT R2, R3, R2, RZ, 0xfc, !PT ;  /* 0x0000000203027212 */ /* 0x000fe200078efcff */
[----:B------:R-:W-:Y:S06]  /*0bb0*/  BRA `(.L_x_46) ;  /* 0x0000000000107947 */ /* 0x000fec0003800000 */
.L_x_45:
[----:B------:R-:W-:-:S04]  /*0bc0*/  LOP3.LUT R2, R2, 0x80000000, RZ, 0xc0, !PT ;  /* 0x8000000002027812 */ /* 0x000fc800078ec0ff */
[----:B------:R-:W-:Y:S01]  /*0bd0*/  LOP3.LUT R2, R2, 0x7f800000, RZ, 0xfc, !PT ;  /* 0x7f80000002027812 */ /* 0x000fe200078efcff */
[----:B------:R-:W-:Y:S06]  /*0be0*/  BRA `(.L_x_46) ;  /* 0x0000000000047947 */ /* 0x000fec0003800000 */
.L_x_44:
[----:B------:R-:W-:-:S07]  /*0bf0*/  IMAD R2, R10, 0x800000, R2 ;  /* 0x008000000a027824 */ /* 0x000fce00078e0202 */
.L_x_46:
[----:B------:R-:W-:Y:S05]  /*0c00*/  BSYNC.RECONVERGENT B3 ;  /* 0x0000000000037941 */ /* 0x000fea0003800200 */
.L_x_43:
[----:B------:R-:W-:Y:S05]  /*0c10*/  BRA `(.L_x_47) ;  /* 0x0000000000207947 */ /* 0x000fea0003800000 */
.L_x_42:
[----:B------:R-:W-:-:S04]  /*0c20*/  LOP3.LUT R2, R3, 0x80000000, R2, 0x48, !PT ;  /* 0x8000000003027812 */ /* 0x000fc800078e4802 */
[----:B------:R-:W-:Y:S01]  /*0c30*/  LOP3.LUT R2, R2, 0x7f800000, RZ, 0xfc, !PT ;  /* 0x7f80000002027812 */ /* 0x000fe200078efcff */
[----:B------:R-:W-:Y:S06]  /*0c40*/  BRA `(.L_x_47) ;  /* 0x0000000000147947 */ /* 0x000fec0003800000 */
.L_x_41:
[----:B------:R-:W-:Y:S01]  /*0c50*/  LOP3.LUT R2, R3, 0x80000000, R2, 0x48, !PT ;  /* 0x8000000003027812 */ /* 0x000fe200078e4802 */
[----:B------:R-:W-:Y:S06]  /*0c60*/  BRA `(.L_x_47) ;  /* 0x00000000000c7947 */ /* 0x000fec0003800000 */
.L_x_40:
[----:B------:R-:W0:Y:S01]  /*0c70*/  MUFU.RSQ R2, -QNAN ;  /* 0xffc0000000027908 */ /* 0x000e220000001400 */
[----:B------:R-:W-:Y:S05]  /*0c80*/  BRA `(.L_x_47) ;  /* 0x0000000000047947 */ /* 0x000fea0003800000 */
.L_x_39:
[----:B------:R-:W-:-:S07]  /*0c90*/  FADD.FTZ R2, R0, R3 ;  /* 0x0000000300027221 */ /* 0x000fce0000010000 */
.L_x_47:
[----:B------:R-:W-:Y:S05]  /*0ca0*/  BSYNC.RECONVERGENT B2 ;  /* 0x0000000000027941 */ /* 0x000fea0003800200 */
.L_x_37:
[----:B------:R-:W-:-:S04]  /*0cb0*/  IMAD.MOV.U32 R9, RZ, RZ, 0x0 ;  /* 0x00000000ff097424 */ /* 0x000fc800078e00ff */
[----:B0-----:R-:W-:Y:S05]  /*0cc0*/  RET.REL.NODEC R8 `(_Z25standard_deviation_kernelPKfPfS1_i) ;  /* 0xfffffff008cc7950 */ /* 0x001fea0003c3ffff */
.L_x_48:
        /* <DEDUP_REMOVED lines=11> */
.L_x_77:


//--------------------- .text._Z15addScalarKernelPdfS_i --------------------------
	.section	.text._Z15addScalarKernelPdfS_i,"ax",@progbits
	.align	128
        .global         _Z15addScalarKernelPdfS_i
        .type           _Z15addScalarKernelPdfS_i,@function
        .size           _Z15addScalarKernelPdfS_i,(.L_x_88 - _Z15addScalarKernelPdfS_i)
        .other          _Z15addScalarKernelPdfS_i,@"STO_CUDA_ENTRY STV_DEFAULT"
_Z15addScalarKernelPdfS_i:
.text._Z15addScalarKernelPdfS_i:
[----:B------:R-:W-:Y:S01]  /*0000*/  LDC R1, c[0x0][0x37c] ;  /* 0x0000df00ff017b82 */ /* 0x000fe20000000800 */
[----:B------:R-:W0:Y:S07]  /*0010*/  S2R R0, SR_TID.X ;  /* 0x0000000000007919 */ /* 0x000e2e0000002100 */
[----:B------:R-:W1:Y:S01]  /*0020*/  S2UR UR5, SR_CTAID.Y ;  /* 0x00000000000579c3 */ /* 0x000e620000002600 */
[----:B------:R-:W2:Y:S01]  /*0030*/  LDCU UR6, c[0x0][0x360] ;  /* 0x00006c00ff0677ac */ /* 0x000ea20008000800 */
[----:B------:R-:W3:Y:S01]  /*0040*/  S2R R2, SR_TID.Y ;  /* 0x0000000000027919 */ /* 0x000ee20000002200 */
[----:B------:R-:W1:Y:S05]  /*0050*/  LDCU UR7, c[0x0][0x364] ;  /* 0x00006c80ff0777ac */ /* 0x000e6a0008000800 */
[----:B------:R-:W2:Y:S01]  /*0060*/  S2UR UR4, SR_CTAID.X ;  /* 0x00000000000479c3 */ /* 0x000ea20000002500 */
[----:B-1----:R-:W-:Y:S01]  /*0070*/  UIMAD UR5, UR5, UR7, URZ ;  /* 0x00000007050572a4 */ /* 0x002fe2000f8e02ff */
[----:B0-----:R-:W-:Y:S01]  /*0080*/  IMAD.MOV R0, RZ, RZ, -R0 ;  /* 0x000000ffff007224 */ /* 0x001fe200078e0a00 */
[----:B--2---:R-:W-:-:S04]  /*0090*/  UIMAD UR4, UR4, UR6, URZ ;  /* 0x00000006040472a4 */ /* 0x004fc8000f8e02ff */
[----:B---3--:R-:W-:-:S04]  /*00a0*/  LOP3.LUT P0, RZ, R2, UR5, RZ, 0xfc, !PT ;  /* 0x0000000502ff7c12 */ /* 0x008fc8000f80fcff */
[----:B------:R-:W-:-:S13]  /*00b0*/  ISETP.NE.OR P0, PT, R0, UR4, P0 ;  /* 0x0000000400007c0c */ /* 0x000fda0008705670 */
[----:B------:R-:W-:Y:S05]  /*00c0*/  @P0 EXIT ;  /* 0x000000000000094d */ /* 0x000fea0003800000 */
[----:B------:R-:W0:Y:S01]  /*00d0*/  LDC.64 R2, c[0x0][0x380] ;  /* 0x0000e000ff027b82 */ /* 0x000e220000000a00 */
[----:B------:R-:W0:Y:S01]  /*00e0*/  LDCU.64 UR4, c[0x0][0x358] ;  /* 0x00006b00ff0477ac */ /* 0x000e220008000a00 */
[----:B------:R-:W1:Y:S01]  /*00f0*/  LDCU UR6, c[0x0][0x388] ;  /* 0x00007100ff0677ac */ /* 0x000e620008000800 */
[----:B0-----:R-:W2:Y:S05]  /*0100*/  LDG.E.64 R2, desc[UR4][R2.64] ;  /* 0x0000000402027981 */ /* 0x001eaa000c1e1b00 */
[----:B------:R-:W0:Y:S01]  /*0110*/  LDC.64 R6, c[0x0][0x390] ;  /* 0x0000e400ff067b82 */ /* 0x000e220000000a00 */
[----:B-1----:R-:W2:Y:S02]  /*0120*/  F2F.F64.F32 R4, UR6 ;  /* 0x0000000600047d10 */ /* 0x002ea40008201800 */
[----:B--2---:R-:W-:-:S07]  /*0130*/  DADD R4, R2, R4 ;  /* 0x0000000002047229 */ /* 0x004fce0000000004 */
[----:B0-----:R-:W-:Y:S01]  /*0140*/  STG.E.64 desc[UR4][R6.64], R4 ;  /* 0x0000000406007986 */ /* 0x001fe2000c101b04 */
[----:B------:R-:W-:Y:S05]  /*0150*/  EXIT ;  /* 0x000000000000794d */ /* 0x000fea0003800000 */
.L_x_49:
        /* <DEDUP_REMOVED lines=10> */
.L_x_88:


//--------------------- .text._Z8matrix_PPfi      --------------------------
	.section	.text._Z8matrix_PPfi,"ax",@progbits
	.align	128
        .global         _Z8matrix_PPfi
        .type           _Z8matrix_PPfi,@function
        .size           _Z8matrix_PPfi,(.L_x_89 - _Z8matrix_PPfi)
        .other          _Z8matrix_PPfi,@"STO_CUDA_ENTRY STV_DEFAULT"
_Z8matrix_PPfi:
.text._Z8matrix_PPfi:
[----:B------:R-:W-:Y:S01]  /*0000*/  LDC R1, c[0x0][0x37c] ;  /* 0x0000df00ff017b82 */ /* 0x000fe20000000800 */
[----:B------:R-:W0:Y:S07]  /*0010*/  S2R R3, SR_TID.Y ;  /* 0x0000000000037919 */ /* 0x000e2e0000002200 */
[----:B------:R-:W0:Y:S01]  /*0020*/  LDC R0, c[0x0][0x364] ;  /* 0x0000d900ff007b82 */ /* 0x000e220000000800 */
[----:B------:R-:W1:Y:S07]  /*0030*/  S2R R2, SR_TID.X ;  /* 0x0000000000027919 */ /* 0x000e6e0000002100 */
[----:B------:R-:W0:Y:S08]  /*0040*/  S2UR UR4, SR_CTAID.Y ;  /* 0x00000000000479c3 */ /* 0x000e300000002600 */
[----:B------:R-:W1:Y:S08]  /*0050*/  S2UR UR5, SR_CTAID.X ;  /* 0x00000000000579c3 */ /* 0x000e700000002500 */
[----:B------:R-:W1:Y:S01]  /*0060*/  LDC R5, c[0x0][0x360] ;  /* 0x0000d800ff057b82 */ /* 0x000e620000000800 */
[----:B0-----:R-:W-:-:S02]  /*0070*/  IMAD R0, R0, UR4, R3 ;  /* 0x0000000400007c24 */ /* 0x001fc4000f8e0203 */
[----:B-1----:R-:W-:Y:S01]  /*0080*/  IMAD R5, R5, UR5, R2 ;  /* 0x0000000505057c24 */ /* 0x002fe2000f8e0202 */
[----:B------:R-:W0:Y:S04]  /*0090*/  LDCU.64 UR4, c[0x0][0x358] ;  /* 0x00006b00ff0477ac */ /* 0x000e280008000a00 */
[----:B------:R-:W-:-:S13]  /*00a0*/  ISETP.NE.AND P0, PT, R0, R5, PT ;  /* 0x000000050000720c */ /* 0x000fda0003f05270 */
[----:B------:R-:W1:Y:S01]  /*00b0*/  @!P0 LDC.64 R2, c[0x0][0x380] ;  /* 0x0000e000ff028b82 */ /* 0x000e620000000a00 */
[----:B------:R-:W-:Y:S02]  /*00c0*/  @!P0 LEA R7, R0, R0, 0x2 ;  /* 0x0000000000078211 */ /* 0x000fe400078e10ff */
[----:B------:R-:W-:-:S03]  /*00d0*/  @!P0 MOV R9, 0x447a0000 ;  /* 0x447a000000098802 */ /* 0x000fc60000000f00 */
[----:B-1----:R-:W-:-:S05]  /*00e0*/  @!P0 IMAD.WIDE.U32 R2, R7, 0x4, R2 ;  /* 0x0000000407028825 */ /* 0x002fca00078e0002 */
[----:B0-----:R0:W-:Y:S01]  /*00f0*/  @!P0 STG.E desc[UR4][R2.64], R9 ;  /* 0x0000000902008986 */ /* 0x0011e2000c101904 */
[----:B------:R-:W-:Y:S05]  /*0100*/  @!P0 EXIT ;  /* 0x000000000000894d */ /* 0x000fea0003800000 */
[----:B0-----:R-:W0:Y:S01]  /*0110*/  LDC.64 R2, c[0x0][0x380] ;  /* 0x0000e000ff027b82 */ /* 0x001e220000000a00 */
[----:B------:R-:W-:-:S05]  /*0120*/  LEA R5, R5, R0, 0x2 ;  /* 0x0000000005057211 */ /* 0x000fca00078e10ff */
[----:B0-----:R-:W-:-:S05]  /*0130*/  IMAD.WIDE R2, R5, 0x4, R2 ;  /* 0x0000000405027825 */ /* 0x001fca00078e0202 */
[----:B------:R-:W-:Y:S01]  /*0140*/  STG.E desc[UR4][R2.64], RZ ;  /* 0x000000ff02007986 */ /* 0x000fe2000c101904 */
[----:B------:R-:W-:Y:S05]  /*0150*/  EXIT ;  /* 0x000000000000794d */ /* 0x000fea0003800000 */
.L_x_50:
        /* <DEDUP_REMOVED lines=10> */
.L_x_89:


//--------------------- .text._Z8alfa_matPfPiii   --------------------------
	.section	.text._Z8alfa_matPfPiii,"ax",@progbits
	.align	128
        .global         _Z8alfa_matPfPiii
        .type           _Z8alfa_matPfPiii,@function
        .size           _Z8alfa_matPfPiii,(.L_x_90 - _Z8alfa_matPfPiii)
        .other          _Z8alfa_matPfPiii,@"STO_CUDA_ENTRY STV_DEFAULT"
_Z8alfa_matPfPiii:
.text._Z8alfa_matPfPiii:
[----:B------:R-:W-:Y:S01]  /*0000*/  LDC R1, c[0x0][0x37c] ;  /* 0x0000df00ff017b82 */ /* 0x000fe20000000800 */
[----:B------:R-:W0:Y:S07]  /*0010*/  S2R R3, SR_TID.Y ;  /* 0x0000000000037919 */ /* 0x000e2e0000002200 */
[----:B------:R-:W0:Y:S01]  /*0020*/  S2UR UR6, SR_CTAID.Y ;  /* 0x00000000000679c3 */ /* 0x000e220000002600 */
[----:B------:R-:W1:Y:S01]  /*0030*/  LDCU UR7, c[0x0][0x394] ;  /* 0x00007280ff0777ac */ /* 0x000e620008000800 */
[----:B------:R-:W2:Y:S06]  /*0040*/  S2R R2, SR_TID.X ;  /* 0x0000000000027919 */ /* 0x000eac0000002100 */
[----:B------:R-:W0:Y:S01]  /*0050*/  LDC R0, c[0x0][0x364] ;  /* 0x0000d900ff007b82 */ /* 0x000e220000000800 */
[----:B------:R-:W3:Y:S07]  /*0060*/  LDCU UR5, c[0x0][0x360] ;  /* 0x00006c00ff0577ac */ /* 0x000eee0008000800 */
[----:B------:R-:W3:Y:S01]  /*0070*/  S2UR UR4, SR_CTAID.X ;  /* 0x00000000000479c3 */ /* 0x000ee20000002500 */
[----:B0-----:R-:W-:Y:S01]  /*0080*/  IMAD R0, R0, UR6, R3 ;  /* 0x0000000600007c24 */ /* 0x001fe2000f8e0203 */
[----:B--2---:R-:W-:-:S04]  /*0090*/  IADD3 R2, PT, PT, -R2, RZ, RZ ;  /* 0x000000ff02027210 */ /* 0x004fc80007ffe1ff */
[----:B-1----:R-:W-:Y:S01]  /*00a0*/  ISETP.GE.AND P0, PT, R0, UR7, PT ;  /* 0x0000000700007c0c */ /* 0x002fe2000bf06270 */
[----:B---3--:R-:W-:-:S06]  /*00b0*/  UIMAD UR4, UR4, UR5, URZ ;  /* 0x00000005040472a4 */ /* 0x008fcc000f8e02ff */
[----:B------:R-:W-:-:S13]  /*00c0*/  ISETP.NE.OR P0, PT, R2, UR4, P0 ;  /* 0x0000000402007c0c */ /* 0x000fda0008705670 */
[----:B------:R-:W-:Y:S05]  /*00d0*/  @P0 EXIT ;  /* 0x000000000000094d */ /* 0x000fea0003800000 */
[----:B------:R-:W0:Y:S01]  /*00e0*/  LDC R5, c[0x0][0x390] ;  /* 0x0000e400ff057b82 */ /* 0x000e220000000800 */
[----:B------:R-:W1:Y:S07]  /*00f0*/  LDCU.64 UR4, c[0x0][0x358] ;  /* 0x00006b00ff0477ac */ /* 0x000e6e0008000a00 */
[----:B------:R-:W2:Y:S01]  /*0100*/  LDC.64 R2, c[0x0][0x388] ;  /* 0x0000e200ff027b82 */ /* 0x000ea20000000a00 */
[----:B0-----:R-:W-:-:S05]  /*0110*/  IADD3 R5, PT, PT, R0, -UR7, R5 ;  /* 0x8000000700057c10 */ /* 0x001fca000fffe005 */
[----:B--2---:R-:W-:Y:S02]  /*0120*/  IMAD.WIDE R2, R5, 0x4, R2 ;  /* 0x0000000405027825 */ /* 0x004fe400078e0202 */
[----:B------:R-:W0:Y:S04]  /*0130*/  LDC.64 R4, c[0x0][0x380] ;  /* 0x0000e000ff047b82 */ /* 0x000e280000000a00 */
[----:B-1----:R-:W2:Y:S01]  /*0140*/  LDG.E R2, desc[UR4][R2.64] ;  /* 0x0000000402027981 */ /* 0x002ea2000c1e1900 */
[----:B------:R-:W-:-:S04]  /*0150*/  IMAD R7, R0, UR7, RZ ;  /* 0x0000000700077c24 */ /* 0x000fc8000f8e02ff */
[----:B0-----:R-:W-:Y:S01]  /*0160*/  IMAD.WIDE.U32 R4, R7, 0x4, R4 ;  /* 0x0000000407047825 */ /* 0x001fe200078e0004 */
[----:B--2---:R-:W-:-:S05]  /*0170*/  I2FP.F32.S32 R7, R2 ;  /* 0x0000000200077245 */ /* 0x004fca0000201400 */
[----:B------:R-:W-:Y:S01]  /*0180*/  STG.E desc[UR4][R4.64], R7 ;  /* 0x0000000704007986 */ /* 0x000fe2000c101904 */
[----:B------:R-:W-:Y:S05]  /*0190*/  EXIT ;  /* 0x000000000000794d */ /* 0x000fea0003800000 */
.L_x_51:
        /* <DEDUP_REMOVED lines=14> */
.L_x_90:


//--------------------- .text._Z6preparPfi        --------------------------
	.section	.text._Z6preparPfi,"ax",@progbits
	.align	128
        .global         _Z6preparPfi
        .type           _Z6preparPfi,@function
        .size           _Z6preparPfi,(.L_x_91 - _Z6preparPfi)
        .other          _Z6preparPfi,@"STO_CUDA_ENTRY STV_DEFAULT"
_Z6preparPfi:
.text._Z6preparPfi:
        /* <DEDUP_REMOVED lines=14> */
[----:B------:R-:W0:Y:S01]  /*00e0*/  LDC.64 R2, c[0x0][0x380] ;  /* 0x0000e000ff027b82 */ /* 0x000e220000000a00 */
[----:B------:R-:W1:Y:S01]  /*00f0*/  LDCU.64 UR4, c[0x0][0x358] ;  /* 0x00006b00ff0477ac */ /* 0x000e620008000a00 */
[----:B------:R-:W-:-:S04]  /*0100*/  IMAD R5, R0, UR7, RZ ;  /* 0x0000000700057c24 */ /* 0x000fc8000f8e02ff */
[----:B0-----:R-:W-:-:S05]  /*0110*/  IMAD.WIDE.U32 R2, R5, 0x4, R2 ;  /* 0x0000000405027825 */ /* 0x001fca00078e0002 */
[----:B-1----:R-:W-:Y:S01]  /*0120*/  STG.E desc[UR4][R2.64], RZ ;  /* 0x000000ff02007986 */ /* 0x002fe2000c101904 */
[----:B------:R-:W-:Y:S05]  /*0130*/  EXIT ;  /* 0x000000000000794d */ /* 0x000fea0003800000 */
.L_x_52:
        /* <DEDUP_REMOVED lines=12> */
.L_x_91:


//--------------------- .text._Z15matrixTransposePfS_i --------------------------
	.section	.text._Z15matrixTransposePfS_i,"ax",@progbits
	.align	128
        .global         _Z15matrixTransposePfS_i
        .type           _Z15matrixTransposePfS_i,@function
        .size           _Z15matrixTransposePfS_i,(.L_x_92 - _Z15matrixTransposePfS_i)
        .other          _Z15matrixTransposePfS_i,@"STO_CUDA_ENTRY STV_DEFAULT"
_Z15matrixTransposePfS_i:
.text._Z15matrixTransposePfS_i:
        /* <DEDUP_REMOVED lines=15> */
[----:B------:R-:W-:-:S04]  /*00f0*/  IMAD R5, R7, UR6, R0 ;  /* 0x0000000607057c24 */ /* 0x000fc8000f8e0200 */
[----:B0-----:R-:W-:Y:S02]  /*0100*/  IMAD.WIDE R2, R5, 0x4, R2 ;  /* 0x0000000405027825 */ /* 0x001fe400078e0202 */
[----:B------:R-:W0:Y:S04]  /*0110*/  LDC.64 R4, c[0x0][0x388] ;  /* 0x0000e200ff047b82 */ /* 0x000e280000000a00 */
[----:B-1----:R-:W2:Y:S01]  /*0120*/  LDG.E R3, desc[UR4][R2.64] ;  /* 0x0000000402037981 */ /* 0x002ea2000c1e1900 */
[----:B------:R-:W-:-:S04]  /*0130*/  IMAD R7, R0, UR6, R7 ;  /* 0x0000000600077c24 */ /* 0x000fc8000f8e0207 */
[----:B0-----:R-:W-:-:S05]  /*0140*/  IMAD.WIDE R4, R7, 0x4, R4 ;  /* 0x0000000407047825 */ /* 0x001fca00078e0204 */
[----:B--2---:R-:W-:Y:S01]  /*0150*/  STG.E desc[UR4][R4.64], R3 ;  /* 0x0000000304007986 */ /* 0x004fe2000c101904 */
[----:B------:R-:W-:Y:S05]  /*0160*/  EXIT ;  /* 0x000000000000794d */ /* 0x000fea0003800000 */
.L_x_53:
        /* <DEDUP_REMOVED lines=9> */
.L_x_92:


//--------------------- .text._Z8subtractPfS_S_   --------------------------
	.section	.text._Z8subtractPfS_S_,"ax",@progbits
	.align	128
        .global         _Z8subtractPfS_S_
        .type           _Z8subtractPfS_S_,@function
        .size           _Z8subtractPfS_S_,(.L_x_93 - _Z8subtractPfS_S_)
        .other          _Z8subtractPfS_S_,@"STO_CUDA_ENTRY STV_DEFAULT"
_Z8subtractPfS_S_:
.text._Z8subtractPfS_S_:
[----:B------:R-:W-:Y:S01]  /*0000*/  LDC R1, c[0x0][0x37c] ;  /* 0x0000df00ff017b82 */ /* 0x000fe20000000800 */
[----:B------:R-:W0:Y:S07]  /*0010*/  S2R R0, SR_TID.X ;  /* 0x0000000000007919 */ /* 0x000e2e0000002100 */
[----:B------:R-:W1:Y:S01]  /*0020*/  S2UR UR4, SR_CTAID.Y ;  /* 0x00000000000479c3 */ /* 0x000e620000002600 */
[----:B------:R-:W1:Y:S01]  /*0030*/  LDCU UR5, c[0x0][0x364] ;  /* 0x00006c80ff0577ac */ /* 0x000e620008000800 */
[----:B------:R-:W2:Y:S01]  /*0040*/  S2R R2, SR_TID.Y ;  /* 0x0000000000027919 */ /* 0x000ea20000002200 */
[----:B------:R-:W3:Y:S05]  /*0050*/  LDCU UR7, c[0x0][0x360] ;  /* 0x00006c00ff0777ac */ /* 0x000eea0008000800 */
[----:B------:R-:W3:Y:S01]  /*0060*/  S2UR UR6, SR_CTAID.X ;  /* 0x00000000000679c3 */ /* 0x000ee20000002500 */
[----:B-1----:R-:W-:Y:S01]  /*0070*/  UIMAD UR4, UR4, UR5, URZ ;  /* 0x00000005040472a4 */ /* 0x002fe2000f8e02ff */
[----:B0-----:R-:W-:Y:S01]  /*0080*/  IADD3 R0, PT, PT, -R0, RZ, RZ ;  /* 0x000000ff00007210 */ /* 0x001fe20007ffe1ff */
[----:B---3--:R-:W-:-:S04]  /*0090*/  UIMAD UR5, UR6, UR7, URZ ;  /* 0x00000007060572a4 */ /* 0x008fc8000f8e02ff */
[----:B--2---:R-:W-:-:S04]  /*00a0*/  LOP3.LUT P0, RZ, R2, UR4, RZ, 0xfc, !PT ;  /* 0x0000000402ff7c12 */ /* 0x004fc8000f80fcff */
[----:B------:R-:W-:-:S13]  /*00b0*/  ISETP.NE.OR P0, PT, R0, UR5, P0 ;  /* 0x0000000500007c0c */ /* 0x000fda0008705670 */
[----:B------:R-:W-:Y:S05]  /*00c0*/  @P0 EXIT ;  /* 0x000000000000094d */ /* 0x000fea0003800000 */
[----:B------:R-:W0:Y:S01]  /*00d0*/  LDC.64 R2, c[0x0][0x380] ;  /* 0x0000e000ff027b82 */ /* 0x000e220000000a00 */
[----:B------:R-:W0:Y:S07]  /*00e0*/  LDCU.64 UR4, c[0x0][0x358] ;  /* 0x00006b00ff0477ac */ /* 0x000e2e0008000a00 */
[----:B------:R-:W1:Y:S01]  /*00f0*/  LDC.64 R4, c[0x0][0x388] ;  /* 0x0000e200ff047b82 */ /* 0x000e620000000a00 */
[----:B0-----:R-:W2:Y:S04]  /*0100*/  LDG.E R2, desc[UR4][R2.64] ;  /* 0x0000000402027981 */ /* 0x001ea8000c1e1900 */
[----:B-1----:R-:W2:Y:S03]  /*0110*/  LDG.E R5, desc[UR4][R4.64] ;  /* 0x0000000404057981 */ /* 0x002ea6000c1e1900 */
[----:B------:R-:W0:Y:S01]  /*0120*/  LDC.64 R6, c[0x0][0x390] ;  /* 0x0000e400ff067b82 */ /* 0x000e220000000a00 */
[----:B--2---:R-:W-:-:S05]  /*0130*/  FADD R9, R2, -R5 ;  /* 0x8000000502097221 */ /* 0x004fca0000000000 */
[----:B0-----:R-:W-:Y:S01]  /*0140*/  STG.E desc[UR4][R6.64], R9 ;  /* 0x0000000906007986 */ /* 0x001fe2000c101904 */
[----:B------:R-:W-:Y:S05]  /*0150*/  EXIT ;  /* 0x000000000000794d */ /* 0x000fea0003800000 */
.L_x_54:
        /* <DEDUP_REMOVED lines=10> */
.L_x_93:


//--------------------- .text._Z12przypisaniefPfS_ii --------------------------
	.section	.text._Z12przypisaniefPfS_ii,"ax",@progbits
	.align	128
        .global         _Z12przypisaniefPfS_ii
        .type           _Z12przypisaniefPfS_ii,@function
        .size           _Z12przypisaniefPfS_ii,(.L_x_94 - _Z12przypisaniefPfS_ii)
        .other          _Z12przypisaniefPfS_ii,@"STO_CUDA_ENTRY STV_DEFAULT"
_Z12przypisaniefPfS_ii:
.text._Z12przypisaniefPfS_ii:
        /* <DEDUP_REMOVED lines=8> */
[----:B0-----:R-:W-:Y:S01]  /*0080*/  IADD3 R0, PT, PT, -R0, RZ, RZ ;  /* 0x000000ff00007210 */ /* 0x001fe20007ffe1ff */
[----:B--2---:R-:W-:-:S04]  /*0090*/  UIMAD UR4, UR4, UR6, URZ ;  /* 0x00000006040472a4 */ /* 0x004fc8000f8e02ff */
[----:B---3--:R-:W-:-:S04]  /*00a0*/  LOP3.LUT P0, RZ, R2, UR5, RZ, 0xfc, !PT ;  /* 0x0000000502ff7c12 */ /* 0x008fc8000f80fcff */
[----:B------:R-:W-:-:S13]  /*00b0*/  ISETP.NE.OR P0, PT, R0, UR4, P0 ;  /* 0x0000000400007c0c */ /* 0x000fda0008705670 */
[----:B------:R-:W-:Y:S05]  /*00c0*/  @P0 EXIT ;  /* 0x000000000000094d */ /* 0x000fea0003800000 */
[----:B------:R-:W0:Y:S01]  /*00d0*/  LDC.64 R2, c[0x0][0x388] ;  /* 0x0000e200ff027b82 */ /* 0x000e220000000a00 */
[----:B------:R-:W1:Y:S07]  /*00e0*/  LDCU.64 UR4, c[0x0][0x358] ;  /* 0x00006b00ff0477ac */ /* 0x000e6e0008000a00 */
[----:B------:R-:W0:Y:S08]  /*00f0*/  LDC.64 R6, c[0x0][0x390] ;  /* 0x0000e400ff067b82 */ /* 0x000e300000000a00 */
[----:B------:R-:W2:Y:S01]  /*0100*/  LDC.64 R4, c[0x0][0x380] ;  /* 0x0000e000ff047b82 */ /* 0x000ea20000000a00 */
[----:B0-----:R-:W-:-:S06]  /*0110*/  IMAD.WIDE R2, R6, 0x4, R2 ;  /* 0x0000000406027825 */ /* 0x001fcc00078e0202 */
[----:B-1----:R-:W3:Y:S01]  /*0120*/  LDG.E R3, desc[UR4][R2.64] ;  /* 0x0000000402037981 */ /* 0x002ee2000c1e1900 */
[----:B--2---:R-:W-:-:S05]  /*0130*/  IMAD.WIDE R4, R7, 0x4, R4 ;  /* 0x0000000407047825 */ /* 0x004fca00078e0204 */
[----:B---3--:R-:W-:Y:S01]  /*0140*/  STG.E desc[UR4][R4.64], R3 ;  /* 0x0000000304007986 */ /* 0x008fe2000c101904 */
[----:B------:R-:W-:Y:S05]  /*0150*/  EXIT ;  /* 0x000000000000794d */ /* 0x000fea0003800000 */
.L_x_55:
        /* <DEDUP_REMOVED lines=10> */
.L_x_94:


//--------------------- .text._Z12przypisanie2PfS_ii --------------------------
	.section	.text._Z12przypisanie2PfS_ii,"ax",@progbits
	.align	128
        .global         _Z12przypisanie2PfS_ii
        .type           _Z12przypisanie2PfS_ii,@function
        .size           _Z12przypisanie2PfS_ii,(.L_x_95 - _Z12przypisanie2PfS_ii)
        .other          _Z12przypisanie2PfS_ii,@"STO_CUDA_ENTRY STV_DEFAULT"
_Z12przypisanie2PfS_ii:
.text._Z12przypisanie2PfS_ii:
        /* <DEDUP_REMOVED lines=22> */
.L_x_56:
        /* <DEDUP_REMOVED lines=10> */
.L_x_95:


//--------------------- .text._Z11przypisaniePfPiii --------------------------
	.section	.text._Z11przypisaniePfPiii,"ax",@progbits
	.align	128
        .global         _Z11przypisaniePfPiii
        .type           _Z11przypisaniePfPiii,@function
        .size           _Z11przypisaniePfPiii,(.L_x_96 - _Z11przypisaniePfPiii)
        .other          _Z11przypisaniePfPiii,@"STO_CUDA_ENTRY STV_DEFAULT"
_Z11przypisaniePfPiii:
.text._Z11przypisaniePfPiii:
        /* <DEDUP_REMOVED lines=19> */
[----:B--2---:R-:W-:Y:S01]  /*0130*/  IMAD.WIDE R4, R7, 0x4, R4 ;  /* 0x0000000407047825 */ /* 0x004fe200078e0204 */
[----:B---3--:R-:W-:-:S05]  /*0140*/  I2FP.F32.S32 R7, R2 ;  /* 0x0000000200077245 */ /* 0x008fca0000201400 */
[----:B------:R-:W-:Y:S01]  /*0150*/  STG.E desc[UR4][R4.64], R7 ;  /* 0x0000000704007986 */ /* 0x000fe2000c101904 */
[----:B------:R-:W-:Y:S05]  /*0160*/  EXIT ;  /* 0x000000000000794d */ /* 0x000fea0003800000 */
.L_x_57:
        /* <DEDUP_REMOVED lines=9> */
.L_x_96:


//--------------------- .text._Z20create_matrix_kernelPfii --------------------------
	.section	.text._Z20create_matrix_kernelPfii,"ax",@progbits
	.align	128
        .global         _Z20create_matrix_kernelPfii
        .type           _Z20create_matrix_kernelPfii,@function
        .size           _Z20create_matrix_kernelPfii,(.L_x_97 - _Z20create_matrix_kernelPfii)
        .other          _Z20create_matrix_kernelPfii,@"STO_CUDA_ENTRY STV_DEFAULT"
_Z20create_matrix_kernelPfii:
.text._Z20create_matrix_kernelPfii:
[----:B------:R-:W-:Y:S01]  /*0000*/  LDC R1, c[0x0][0x37c] ;  /* 0x0000df00ff017b82 */ /* 0x000fe20000000800 */
[----:B------:R-:W0:Y:S07]  /*0010*/  S2R R0, SR_TID.X ;  /* 0x0000000000007919 */ /* 0x000e2e0000002100 */
[----:B------:R-:W0:Y:S01]  /*0020*/  S2UR UR6, SR_CTAID.X ;  /* 0x00000000000679c3 */ /* 0x000e220000002500 */
[----:B------:R-:W1:Y:S07]  /*0030*/  LDCU.64 UR4, c[0x0][0x388] ;  /* 0x00007100ff0477ac */ /* 0x000e6e0008000a00 */
[----:B------:R-:W0:Y:S01]  /*0040*/  LDC R5, c[0x0][0x360] ;  /* 0x0000d800ff057b82 */ /* 0x000e220000000800 */
[----:B-1----:R-:W-:Y:S01]  /*0050*/  UIMAD UR4, UR5, UR4, URZ ;  /* 0x00000004050472a4 */ /* 0x002fe2000f8e02ff */
[----:B0-----:R-:W-:-:S05]  /*0060*/  IMAD R5, R5, UR6, R0 ;  /* 0x0000000605057c24 */ /* 0x001fca000f8e0200 */
[----:B------:R-:W-:-:S13]  /*0070*/  ISETP.GE.AND P0, PT, R5, UR4, PT ;  /* 0x0000000405007c0c */ /* 0x000fda000bf06270 */
[----:B------:R-:W-:Y:S05]  /*0080*/  @P0 EXIT ;  /* 0x000000000000094d */ /* 0x000fea0003800000 */
[----:B------:R-:W0:Y:S01]  /*0090*/  LDC.64 R2, c[0x0][0x380] ;  /* 0x0000e000ff027b82 */ /* 0x000e220000000a00 */
[----:B------:R-:W1:Y:S01]  /*00a0*/  LDCU.64 UR4, c[0x0][0x358] ;  /* 0x00006b00ff0477ac */ /* 0x000e620008000a00 */
[----:B0-----:R-:W-:-:S05]  /*00b0*/  IMAD.WIDE R2, R5, 0x4, R2 ;  /* 0x0000000405027825 */ /* 0x001fca00078e0202 */
[----:B-1----:R-:W-:Y:S01]  /*00c0*/  STG.E desc[UR4][R2.64], RZ ;  /* 0x000000ff02007986 */ /* 0x002fe2000c101904 */
[----:B------:R-:W-:Y:S05]  /*00d0*/  EXIT ;  /* 0x000000000000794d */ /* 0x000fea0003800000 */
.L_x_58:
        /* <DEDUP_REMOVED lines=10> */
.L_x_97:


//--------------------- .text._Z17matrixMultiplyacdPdPfS_i --------------------------
	.section	.text._Z17matrixMultiplyacdPdPfS_i,"ax",@progbits
	.align	128
        .global         _Z17matrixMultiplyacdPdPfS_i
        .type           _Z17matrixMultiplyacdPdPfS_i,@function
        .size           _Z17matrixMultiplyacdPdPfS_i,(.L_x_98 - _Z17matrixMultiplyacdPdPfS_i)
        .other          _Z17matrixMultiplyacdPdPfS_i,@"STO_CUDA_ENTRY STV_DEFAULT"
_Z17matrixMultiplyacdPdPfS_i:
.text._Z17matrixMultiplyacdPdPfS_i:
[----:B------:R-:W-:Y:S01]  /*0000*/  LDC R1, c[0x0][0x37c] ;  /* 0x0000df00ff017b82 */ /* 0x000fe20000000800 */
[----:B------:R-:W0:Y:S07]  /*0010*/  S2R R0, SR_TID.Y ;  /* 0x0000000000007919 */ /* 0x000e2e0000002200 */
[----:B------:R-:W0:Y:S01]  /*0020*/  S2UR UR4, SR_CTAID.Y ;  /* 0x00000000000479c3 */ /* 0x000e220000002600 */
[----:B------:R-:W1:Y:S01]  /*0030*/  LDCU UR18, c[0x0][0x398] ;  /* 0x00007300ff1277ac */ /* 0x000e620008000800 */
[----:B------:R-:W2:Y:S01]  /*0040*/  S2R R5, SR_TID.X ;  /* 0x0000000000057919 */ /* 0x000ea20000002100 */
[----:B------:R-:W3:Y:S05]  /*0050*/  LDCU.64 UR16, c[0x0][0x358] ;  /* 0x00006b00ff1077ac */ /* 0x000eea0008000a00 */
[----:B------:R-:W0:Y:S08]  /*0060*/  LDC R7, c[0x0][0x364] ;  /* 0x0000d900ff077b82 */ /* 0x000e300000000800 */
[----:B------:R-:W2:Y:S01]  /*0070*/  S2UR UR5, SR_CTAID.X ;  /* 0x00000000000579c3 */ /* 0x000ea20000002500 */
[----:B-1----:R-:W-:-:S07]  /*0080*/  UISETP.GE.AND UP0, UPT, UR18, 0x1, UPT ;  /* 0x000000011200788c */ /* 0x002fce000bf06270 */
[----:B------:R-:W2:Y:S01]  /*0090*/  LDC R4, c[0x0][0x360] ;  /* 0x0000d800ff047b82 */ /* 0x000ea20000000800 */
[----:B------:R-:W-:-:S07]  /*00a0*/  PLOP3.LUT P0, PT, PT, PT, UP0, 0x80, 0x8 ;  /* 0x000000000008781c */ /* 0x000fce0003f0f008 */
[----:B------:R-:W1:Y:S01]  /*00b0*/  LDC.64 R2, c[0x0][0x390] ;  /* 0x0000e400ff027b82 */ /* 0x000e620000000a00 */
[----:B0-----:R-:W-:Y:S02]  /*00c0*/  IMAD R7, R7, UR4, R0 ;  /* 0x0000000407077c24 */ /* 0x001fe4000f8e0200 */
[----:B--2---:R-:W-:Y:S02]  /*00d0*/  IMAD R0, R4, UR5, R5 ;  /* 0x0000000504007c24 */ /* 0x004fe4000f8e0205 */
[----:B------:R-:W-:-:S03]  /*00e0*/  IMAD R5, R7, UR18, RZ ;  /* 0x0000001207057c24 */ /* 0x000fc6000f8e02ff */
[----:B------:R-:W-:Y:S02]  /*00f0*/  VIMNMX R4, PT, PT, R7, R0, !PT ;  /* 0x0000000007047248 */ /* 0x000fe40007fe0100 */
[----:B------:R-:W-:Y:S02]  /*0100*/  IADD3 R7, PT, PT, R0, R5, RZ ;  /* 0x0000000500077210 */ /* 0x000fe40007ffe0ff */
[----:B------:R-:W-:-:S03]  /*0110*/  ISETP.GE.OR P0, PT, R4, UR18, !P0 ;  /* 0x0000001204007c0c */ /* 0x000fc6000c706670 */
[----:B-1----:R-:W-:-:S05]  /*0120*/  IMAD.WIDE R2, R7, 0x8, R2 ;  /* 0x0000000807027825 */ /* 0x002fca00078e0202 */
[----:B---3--:R0:W-:Y:S05]  /*0130*/  STG.E.64 desc[UR16][R2.64], RZ ;  /* 0x000000ff02007986 */ /* 0x0081ea000c101b10 */
[----:B------:R-:W-:Y:S05]  /*0140*/  @P0 EXIT ;  /* 0x000000000000094d */ /* 0x000fea0003800000 */
[----:B------:R-:W-:Y:S01]  /*0150*/  UISETP.GE.U32.AND UP0, UPT, UR18, 0x8, UPT ;  /* 0x000000081200788c */ /* 0x000fe2000bf06070 */
[----:B------:R-:W-:Y:S01]  /*0160*/  CS2R R8, SRZ ;  /* 0x0000000000087805 */ /* 0x000fe2000001ff00 */
[----:B------:R-:W-:-:S07]  /*0170*/  UMOV UR4, URZ ;  /* 0x000000ff00047c82 */ /* 0x000fce0008000000 */
[----:B------:R-:W-:Y:S05]  /*0180*/  BRA.U !UP0, `(.L_x_59) ;  /* 0x00000005083c7547 */ /* 0x000fea000b800000 */
[----:B------:R-:W1:Y:S01]  /*0190*/  LDCU.128 UR20, c[0x0][0x380] ;  /* 0x00007000ff1477ac */ /* 0x000e620008000c00 */
[----:B------:R-:W-:Y:S01]  /*01a0*/  IMAD.MOV.U32 R4, RZ, RZ, R0 ;  /* 0x000000ffff047224 */ /* 0x000fe200078e0000 */
[----:B------:R-:W-:Y:S01]  /*01b0*/  CS2R R8, SRZ ;  /* 0x0000000000087805 */ /* 0x000fe2000001ff00 */
[----:B------:R-:W-:-:S04]  /*01c0*/  ULOP3.LUT UR4, UR18, 0x7ffffff8, URZ, 0xc0, !UPT ;  /* 0x7ffffff812047892 */ /* 0x000fc8000f8ec0ff */
[----:B------:R-:W-:Y:S01]  /*01d0*/  UIADD3 UR5, UPT, UPT, -UR4, URZ, URZ ;  /* 0x000000ff04057290 */ /* 0x000fe2000fffe1ff */
[----:B-1----:R-:W-:Y:S01]  /*01e0*/  MOV R6, UR20 ;  /* 0x0000001400067c02 */ /* 0x002fe20008000f00 */
[----:B------:R-:W-:Y:S01]  /*01f0*/  IMAD.U32 R7, RZ, RZ, UR21 ;  /* 0x00000015ff077e24 */ /* 0x000fe2000f8e00ff */
[----:B------:R-:W-:Y:S02]  /*0200*/  UIMAD.WIDE.U32 UR6, UR18, 0xc, UR22 ;  /* 0x0000000c120678a5 */ /* 0x000fe4000f8e0016 */
[----:B------:R-:W-:Y:S01]  /*0210*/  UIMAD.WIDE.U32 UR8, UR18, 0x10, UR22 ;  /* 0x00000010120878a5 */ /* 0x000fe2000f8e0016 */
[----:B------:R-:W-:Y:S01]  /*0220*/  IMAD.WIDE.U32 R6, R5, 0x8, R6 ;  /* 0x0000000805067825 */ /* 0x000fe200078e0006 */
[----:B------:R-:W-:Y:S02]  /*0230*/  UIMAD.WIDE.U32 UR10, UR18, 0x14, UR22 ;  /* 0x00000014120a78a5 */ /* 0x000fe4000f8e0016 */
[----:B------:R-:W-:Y:S01]  /*0240*/  UIMAD.WIDE.U32 UR12, UR18, 0x18, UR22 ;  /* 0x00000018120c78a5 */ /* 0x000fe2000f8e0016 */
[----:B------:R-:W-:Y:S01]  /*0250*/  IADD3 R6, P0, PT, R6, 0x20, RZ ;  /* 0x0000002006067810 */ /* 0x000fe20007f1e0ff */
[----:B------:R-:W-:-:S03]  /*0260*/  UIMAD.WIDE.U32 UR14, UR18, 0x1c, UR22 ;  /* 0x0000001c120e78a5 */ /* 0x000fc6000f8e0016 */
[----:B------:R-:W-:-:S09]  /*0270*/  IADD3.X R7, PT, PT, RZ, R7, RZ, P0, !PT ;  /* 0x00000007ff077210 */ /* 0x000fd200007fe4ff */
.L_x_60:
[----:B------:R-:W-:Y:S01]  /*0280*/  HFMA2 R11, -RZ, RZ, 0, 2.384185791015625e-07 ;  /* 0x00000004ff0b7431 */ /* 0x000fe200000001ff */
[----:B--2---:R-:W2:Y:S04]  /*0290*/  LDG.E.64 R12, desc[UR16][R6.64+-0x20] ;  /* 0xffffe010060c7981 */ /* 0x004ea8000c1e1b00 */
[----:B------:R-:W-:-:S05]  /*02a0*/  IMAD.WIDE R10, R4, R11, UR22 ;  /* 0x00000016040a7e25 */ /* 0x000fca000f8e020b */
[----:B------:R-:W3:Y:S01]  /*02b0*/  LDG.E R18, desc[UR16][R10.64] ;  /* 0x000000100a127981 */ /* 0x000ee2000c1e1900 */
[----:B------:R-:W-:Y:S01]  /*02c0*/  MOV R17, UR18 ;  /* 0x0000001200117c02 */ /* 0x000fe20008000f00 */
[----:B---3--:R-:W2:Y:S02]  /*02d0*/  F2F.F64.F32 R14, R18 ;  /* 0x00000012000e7310 */ /* 0x008ea40000201800 */
[----:B--2---:R-:W-:Y:S02]  /*02e0*/  DFMA R12, R12, R14, R8 ;  /* 0x0000000e0c0c722b */ /* 0x004fe40000000008 */
[----:B------:R-:W-:-:S05]  /*02f0*/  IMAD.WIDE.U32 R8, R17, 0x4, R10 ;  /* 0x0000000411087825 */ /* 0x000fca00078e000a */
[----:B------:R1:W-:Y:S04]  /*0300*/  STG.E.64 desc[UR16][R2.64], R12 ;  /* 0x0000000c02007986 */ /* 0x0003e8000c101b10 */
[----:B------:R-:W2:Y:S04]  /*0310*/  LDG.E R8, desc[UR16][R8.64] ;  /* 0x0000001008087981 */ /* 0x000ea8000c1e1900 */
[----:B------:R-:W3:Y:S01]  /*0320*/  LDG.E.64 R14, desc[UR16][R6.64+-0x18] ;  /* 0xffffe810060e7981 */ /* 0x000ee2000c1e1b00 */
[----:B------:R-:W-:Y:S01]  /*0330*/  UIMAD.WIDE.U32 UR20, UR18, 0x8, UR22 ;  /* 0x00000008121478a5 */ /* 0x000fe2000f8e0016 */
[----:B------:R-:W-:-:S05]  /*0340*/  IMAD.MOV.U32 R11, RZ, RZ, 0x4 ;  /* 0x00000004ff0b7424 */ /* 0x000fca00078e00ff */
[----:B------:R-:W-:Y:S01]  /*0350*/  IMAD.WIDE R10, R4, R11, UR20 ;  /* 0x00000014040a7e25 */ /* 0x000fe2000f8e020b */
[----:B--2---:R-:W3:Y:S02]  /*0360*/  F2F.F64.F32 R16, R8 ;  /* 0x0000000800107310 */ /* 0x004ee40000201800 */
[----:B---3--:R-:W-:-:S07]  /*0370*/  DFMA R14, R14, R16, R12 ;  /* 0x000000100e0e722b */ /* 0x008fce000000000c */
[----:B------:R2:W-:Y:S04]  /*0380*/  STG.E.64 desc[UR16][R2.64], R14 ;  /* 0x0000000e02007986 */ /* 0x0005e8000c101b10 */
[----:B------:R-:W1:Y:S04]  /*0390*/  LDG.E R10, desc[UR16][R10.64] ;  /* 0x000000100a0a7981 */ /* 0x000e68000c1e1900 */
[----:B------:R-:W3:Y:S01]  /*03a0*/  LDG.E.64 R16, desc[UR16][R6.64+-0x10] ;  /* 0xfffff01006107981 */ /* 0x000ee2000c1e1b00 */
[----:B------:R-:W-:-:S05]  /*03b0*/  MOV R21, 0x4 ;  /* 0x0000000400157802 */ /* 0x000fca0000000f00 */
[----:B------:R-:W-:Y:S01]  /*03c0*/  IMAD.WIDE R20, R4, R21, UR6 ;  /* 0x0000000604147e25 */ /* 0x000fe2000f8e0215 */
[----:B-1----:R-:W3:Y:S02]  /*03d0*/  F2F.F64.F32 R12, R10 ;  /* 0x0000000a000c7310 */ /* 0x002ee40000201800 */
[----:B---3--:R-:W-:-:S07]  /*03e0*/  DFMA R12, R16, R12, R14 ;  /* 0x0000000c100c722b */ /* 0x008fce000000000e */
[----:B------:R1:W-:Y:S04]  /*03f0*/  STG.E.64 desc[UR16][R2.64], R12 ;  /* 0x0000000c02007986 */ /* 0x0003e8000c101b10 */
[----:B------:R-:W3:Y:S04]  /*0400*/  LDG.E R20, desc[UR16][R20.64] ;  /* 0x0000001014147981 */ /* 0x000ee8000c1e1900 */
[----:B------:R-:W4:Y:S01]  /*0410*/  LDG.E.64 R8, desc[UR16][R6.64+-0x8] ;  /* 0xfffff81006087981 */ /* 0x000f22000c1e1b00 */
[----:B------:R-:W-:-:S05]  /*0420*/  MOV R19, 0x4 ;  /* 0x0000000400137802 */ /* 0x000fca0000000f00 */
[----:B------:R-:W-:Y:S01]  /*0430*/  IMAD.WIDE R18, R4, R19, UR8 ;  /* 0x0000000804127e25 */ /* 0x000fe2000f8e0213 */
[----:B---3--:R-:W4:Y:S02]  /*0440*/  F2F.F64.F32 R16, R20 ;  /* 0x0000001400107310 */ /* 0x008f240000201800 */
[----:B----4-:R-:W-:-:S07]  /*0450*/  DFMA R16, R8, R16, R12 ;  /* 0x000000100810722b */ /* 0x010fce000000000c */
[----:B------:R3:W-:Y:S04]  /*0460*/  STG.E.64 desc[UR16][R2.64], R16 ;  /* 0x0000001002007986 */ /* 0x0007e8000c101b10 */
[----:B------:R-:W4:Y:S04]  /*0470*/  LDG.E R18, desc[UR16][R18.64] ;  /* 0x0000001012127981 */ /* 0x000f28000c1e1900 */
[----:B------:R-:W1:Y:S01]  /*0480*/  LDG.E.64 R8, desc[UR16][R6.64] ;  /* 0x0000001006087981 */ /* 0x000e62000c1e1b00 */
[----:B--2---:R-:W-:Y:S01]  /*0490*/  IMAD.MOV.U32 R15, RZ, RZ, 0x4 ;  /* 0x00000004ff0f7424 */ /* 0x004fe200078e00ff */
[----:B----4-:R-:W1:Y:S02]  /*04a0*/  F2F.F64.F32 R10, R18 ;  /* 0x00000012000a7310 */ /* 0x010e640000201800 */
[----:B-1----:R-:W-:Y:S01]  /*04b0*/  DFMA R12, R8, R10, R16 ;  /* 0x0000000a080c722b */ /* 0x002fe20000000010 */
[----:B------:R-:W-:-:S06]  /*04c0*/  IMAD.WIDE R8, R4, R15, UR10 ;  /* 0x0000000a04087e25 */ /* 0x000fcc000f8e020f */
[----:B------:R1:W-:Y:S04]  /*04d0*/  STG.E.64 desc[UR16][R2.64], R12 ;  /* 0x0000000c02007986 */ /* 0x0003e8000c101b10 */
[----:B------:R-:W2:Y:S04]  /*04e0*/  LDG.E R8, desc[UR16][R8.64] ;  /* 0x0000001008087981 */ /* 0x000ea8000c1e1900 */
[----:B------:R-:W4:Y:S01]  /*04f0*/  LDG.E.64 R10, desc[UR16][R6.64+0x8] ;  /* 0x00000810060a7981 */ /* 0x000f22000c1e1b00 */
[----:B---3--:R-:W-:Y:S01]  /*0500*/  MOV R17, 0x4 ;  /* 0x0000000400117802 */ /* 0x008fe20000000f00 */
[----:B--2---:R-:W4:Y:S02]  /*0510*/  F2F.F64.F32 R14, R8 ;  /* 0x00000008000e7310 */ /* 0x004f240000201800 */
[----:B----4-:R-:W-:-:S02]  /*0520*/  DFMA R14, R10, R14, R12 ;  /* 0x0000000e0a0e722b */ /* 0x010fc4000000000c */
[----:B------:R-:W-:-:S05]  /*0530*/  IMAD.WIDE R10, R4, R17, UR12 ;  /* 0x0000000c040a7e25 */ /* 0x000fca000f8e0211 */
[----:B------:R2:W-:Y:S04]  /*0540*/  STG.E.64 desc[UR16][R2.64], R14 ;  /* 0x0000000e02007986 */ /* 0x0005e8000c101b10 */
[----:B------:R-:W3:Y:S04]  /*0550*/  LDG.E R10, desc[UR16][R10.64] ;  /* 0x000000100a0a7981 */ /* 0x000ee8000c1e1900 */
[----:B------:R-:W4:Y:S01]  /*0560*/  LDG.E.64 R16, desc[UR16][R6.64+0x10] ;  /* 0x0000101006107981 */ /* 0x000f22000c1e1b00 */
[----:B-1----:R-:W-:-:S05]  /*0570*/  MOV R13, 0x4 ;  /* 0x00000004000d7802 */ /* 0x002fca0000000f00 */
[----:B------:R-:W-:Y:S01]  /*0580*/  IMAD.WIDE R12, R4, R13, UR14 ;  /* 0x0000000e040c7e25 */ /* 0x000fe2000f8e020d */
[----:B---3--:R-:W4:Y:S02]  /*0590*/  F2F.F64.F32 R18, R10 ;  /* 0x0000000a00127310 */ /* 0x008f240000201800 */
[----:B----4-:R-:W-:-:S07]  /*05a0*/  DFMA R16, R16, R18, R14 ;  /* 0x000000121010722b */ /* 0x010fce000000000e */
[----:B------:R2:W-:Y:S04]  /*05b0*/  STG.E.64 desc[UR16][R2.64], R16 ;  /* 0x0000001002007986 */ /* 0x0005e8000c101b10 */
[----:B------:R-:W3:Y:S04]  /*05c0*/  LDG.E R12, desc[UR16][R12.64] ;  /* 0x000000100c0c7981 */ /* 0x000ee8000c1e1900 */
[----:B------:R1:W4:Y:S01]  /*05d0*/  LDG.E.64 R8, desc[UR16][R6.64+0x18] ;  /* 0x0000181006087981 */ /* 0x000322000c1e1b00 */
[----:B------:R-:W-:-:S04]  /*05e0*/  UIADD3 UR5, UPT, UPT, UR5, 0x8, URZ ;  /* 0x0000000805057890 */ /* 0x000fc8000fffe0ff */
[----:B------:R-:W-:Y:S01]  /*05f0*/  UISETP.NE.AND UP0, UPT, UR5, URZ, UPT ;  /* 0x000000ff0500728c */ /* 0x000fe2000bf05270 */
[----:B------:R-:W-:Y:S01]  /*0600*/  IMAD.U32 R11, RZ, RZ, UR18 ;  /* 0x00000012ff0b7e24 */ /* 0x000fe2000f8e00ff */
[----:B-1----:R-:W-:-:S04]  /*0610*/  IADD3 R6, P0, PT, R6, 0x40, RZ ;  /* 0x0000004006067810 */ /* 0x002fc80007f1e0ff */
[----:B------:R-:W-:Y:S02]  /*0620*/  LEA R4, R11, R4, 0x3 ;  /* 0x000000040b047211 */ /* 0x000fe400078e18ff */
[----:B------:R-:W-:Y:S01]  /*0630*/  IADD3.X R7, PT, PT, RZ, R7, RZ, P0, !PT ;  /* 0x00000007ff077210 */ /* 0x000fe200007fe4ff */
[----:B---3--:R-:W4:Y:S02]  /*0640*/  F2F.F64.F32 R18, R12 ;  /* 0x0000000c00127310 */ /* 0x008f240000201800 */
[----:B----4-:R-:W-:-:S07]  /*0650*/  DFMA R8, R8, R18, R16 ;  /* 0x000000120808722b */ /* 0x010fce0000000010 */
[----:B------:R2:W-:Y:S01]  /*0660*/  STG.E.64 desc[UR16][R2.64], R8 ;  /* 0x0000000802007986 */ /* 0x0005e2000c101b10 */
[----:B------:R-:W-:Y:S05]  /*0670*/  BRA.U UP0, `(.L_x_60) ;  /* 0xfffffffd00007547 */ /* 0x000fea000b83ffff */
.L_x_59:
[----:B------:R-:W-:-:S06]  /*0680*/  ULOP3.LUT UR5, UR18, 0x7, URZ, 0xc0, !UPT ;  /* 0x0000000712057892 */ /* 0x000fcc000f8ec0ff */
[----:B------:R-:W-:-:S13]  /*0690*/  ISETP.NE.AND P0, PT, RZ, UR5, PT ;  /* 0x00000005ff007c0c */ /* 0x000fda000bf05270 */
[----:B------:R-:W-:Y:S05]  /*06a0*/  @!P0 EXIT ;  /* 0x000000000000894d */ /* 0x000fea0003800000 */
[----:B------:R-:W-:Y:S02]  /*06b0*/  UISETP.GE.U32.AND UP0, UPT, UR5, 0x4, UPT ;  /* 0x000000040500788c */ /* 0x000fe4000bf06070 */
[----:B------:R-:W-:-:S07]  /*06c0*/  ULOP3.LUT UR5, UR18, 0x3, URZ, 0xc0, !UPT ;  /* 0x0000000312057892 */ /* 0x000fce000f8ec0ff */
[----:B------:R-:W-:Y:S05]  /*06d0*/  BRA.U !UP0, `(.L_x_61) ;  /* 0x00000001089c7547 */ /* 0x000fea000b800000 */
[----:B------:R-:W1:Y:S01]  /*06e0*/  LDC.64 R6, c[0x0][0x388] ;  /* 0x0000e200ff067b82 */ /* 0x000e620000000a00 */
[----:B------:R-:W-:Y:S01]  /*06f0*/  IMAD.U32 R13, RZ, RZ, UR4 ;  /* 0x00000004ff0d7e24 */ /* 0x000fe2000f8e00ff */
[----:B------:R-:W3:Y:S03]  /*0700*/  LDCU.64 UR6, c[0x0][0x380] ;  /* 0x00007000ff0677ac */ /* 0x000ee60008000a00 */
[----:B------:R-:W-:-:S03]  /*0710*/  IMAD R13, R13, UR18, R0 ;  /* 0x000000120d0d7c24 */ /* 0x000fc6000f8e0200 */
[----:B------:R-:W4:Y:S01]  /*0720*/  LDC.64 R10, c[0x0][0x380] ;  /* 0x0000e000ff0a7b82 */ /* 0x000f220000000a00 */
[----:B-1----:R-:W-:Y:S01]  /*0730*/  IMAD.WIDE R6, R13, 0x4, R6 ;  /* 0x000000040d067825 */ /* 0x002fe200078e0206 */
[----:B------:R-:W-:-:S04]  /*0740*/  IADD3 R13, PT, PT, R5, UR4, RZ ;  /* 0x00000004050d7c10 */ /* 0x000fc8000fffe0ff */
[----:B------:R-:W5:Y:S01]  /*0750*/  LDG.E R4, desc[UR16][R6.64] ;  /* 0x0000001006047981 */ /* 0x000f62000c1e1900 */
[----:B----4-:R-:W-:-:S06]  /*0760*/  IMAD.WIDE.U32 R10, R13, 0x8, R10 ;  /* 0x000000080d0a7825 */ /* 0x010fcc00078e000a */
[----:B------:R-:W4:Y:S01]  /*0770*/  LDG.E.64 R10, desc[UR16][R10.64] ;  /* 0x000000100a0a7981 */ /* 0x000f22000c1e1b00 */
[----:B--2---:R-:W-:-:S05]  /*0780*/  MOV R15, UR18 ;  /* 0x00000012000f7c02 */ /* 0x004fca0008000f00 */
[----:B------:R-:W-:Y:S01]  /*0790*/  IMAD.WIDE.U32 R14, R15, 0x4, R6 ;  /* 0x000000040f0e7825 */ /* 0x000fe200078e0006 */
[----:B-----5:R-:W4:Y:S02]  /*07a0*/  F2F.F64.F32 R12, R4 ;  /* 0x00000004000c7310 */ /* 0x020f240000201800 */
[----:B----4-:R-:W-:Y:S01]  /*07b0*/  DFMA R12, R10, R12, R8 ;  /* 0x0000000c0a0c722b */ /* 0x010fe20000000008 */
[----:B------:R-:W-:-:S06]  /*07c0*/  IADD3 R8, P0, PT, R5, UR4, RZ ;  /* 0x0000000405087c10 */ /* 0x000fcc000ff1e0ff */
[----:B------:R1:W-:Y:S04]  /*07d0*/  STG.E.64 desc[UR16][R2.64], R12 ;  /* 0x0000000c02007986 */ /* 0x0003e8000c101b10 */
[----:B------:R-:W2:Y:S01]  /*07e0*/  LDG.E R18, desc[UR16][R14.64] ;  /* 0x000000100e127981 */ /* 0x000ea2000c1e1900 */
[----:B------:R-:W-:Y:S01]  /*07f0*/  IMAD.X R7, RZ, RZ, RZ, P0 ;  /* 0x000000ffff077224 */ /* 0x000fe200000e06ff */
[----:B---3--:R-:W-:-:S04]  /*0800*/  LEA R6, P0, R8, UR6, 0x3 ;  /* 0x0000000608067c11 */ /* 0x008fc8000f8018ff */
[----:B------:R-:W-:-:S05]  /*0810*/  LEA.HI.X R7, R8, UR7, R7, 0x3, P0 ;  /* 0x0000000708077c11 */ /* 0x000fca00080f1c07 */
[----:B------:R-:W3:Y:S01]  /*0820*/  LDG.E.64 R8, desc[UR16][R6.64+0x8] ;  /* 0x0000081006087981 */ /* 0x000ee2000c1e1b00 */
[----:B------:R-:W-:-:S05]  /*0830*/  MOV R17, UR18 ;  /* 0x0000001200117c02 */ /* 0x000fca0008000f00 */
[----:B------:R-:W-:Y:S01]  /*0840*/  IMAD.WIDE.U32 R16, R17, 0x4, R14 ;  /* 0x0000000411107825 */ /* 0x000fe200078e000e */
[----:B--2---:R-:W3:Y:S02]  /*0850*/  F2F.F64.F32 R10, R18 ;  /* 0x00000012000a7310 */ /* 0x004ee40000201800 */
[----:B---3--:R-:W-:-:S07]  /*0860*/  DFMA R8, R8, R10, R12 ;  /* 0x0000000a0808722b */ /* 0x008fce000000000c */
[----:B------:R2:W-:Y:S04]  /*0870*/  STG.E.64 desc[UR16][R2.64], R8 ;  /* 0x0000000802007986 */ /* 0x0005e8000c101b10 */
[----:B------:R-:W1:Y:S04]  /*0880*/  LDG.E R4, desc[UR16][R16.64] ;  /* 0x0000001010047981 */ /* 0x000e68000c1e1900 */
[----:B------:R-:W3:Y:S01]  /*0890*/  LDG.E.64 R10, desc[UR16][R6.64+0x10] ;  /* 0x00001010060a7981 */ /* 0x000ee2000c1e1b00 */
[----:B------:R-:W-:-:S05]  /*08a0*/  MOV R15, UR18 ;  /* 0x00000012000f7c02 */ /* 0x000fca0008000f00 */
[----:B------:R-:W-:Y:S01]  /*08b0*/  IMAD.WIDE.U32 R14, R15, 0x4, R16 ;  /* 0x000000040f0e7825 */ /* 0x000fe200078e0010 */
[----:B-1----:R-:W3:Y:S02]  /*08c0*/  F2F.F64.F32 R12, R4 ;  /* 0x00000004000c7310 */ /* 0x002ee40000201800 */
[----:B---3--:R-:W-:-:S07]  /*08d0*/  DFMA R10, R10, R12, R8 ;  /* 0x0000000c0a0a722b */ /* 0x008fce0000000008 */
[----:B------:R1:W-:Y:S04]  /*08e0*/  STG.E.64 desc[UR16][R2.64], R10 ;  /* 0x0000000a02007986 */ /* 0x0003e8000c101b10 */
[----:B------:R-:W3:Y:S04]  /*08f0*/  LDG.E R14, desc[UR16][R14.64] ;  /* 0x000000100e0e7981 */ /* 0x000ee8000c1e1900 */
[----:B------:R-:W2:Y:S01]  /*0900*/  LDG.E.64 R12, desc[UR16][R6.64+0x18] ;  /* 0x00001810060c7981 */ /* 0x000ea2000c1e1b00 */
[----:B------:R-:W-:Y:S01]  /*0910*/  UIADD3 UR4, UPT, UPT, UR4, 0x4, URZ ;  /* 0x0000000404047890 */ /* 0x000fe2000fffe0ff */
[----:B---3--:R-:W2:Y:S02]  /*0920*/  F2F.F64.F32 R18, R14 ;  /* 0x0000000e00127310 */ /* 0x008ea40000201800 */
[----:B--2---:R-:W-:-:S07]  /*0930*/  DFMA R8, R12, R18, R10 ;  /* 0x000000120c08722b */ /* 0x004fce000000000a */
[----:B------:R1:W-:Y:S04]  /*0940*/  STG.E.64 desc[UR16][R2.64], R8 ;  /* 0x0000000802007986 */ /* 0x0003e8000c101b10 */
.L_x_61:
[----:B------:R-:W-:-:S13]  /*0950*/  ISETP.NE.AND P0, PT, RZ, UR5, PT ;  /* 0x00000005ff007c0c */ /* 0x000fda000bf05270 */
[----:B------:R-:W-:Y:S05]  /*0960*/  @!P0 EXIT ;  /* 0x000000000000894d */ /* 0x000fea0003800000 */
[----:B------:R-:W-:-:S09]  /*0970*/  UISETP.NE.AND UP0, UPT, UR5, 0x1, UPT ;  /* 0x000000010500788c */ /* 0x000fd2000bf05270 */
[----:B------:R-:W-:Y:S05]  /*0980*/  BRA.U !UP0, `(.L_x_62) ;  /* 0x0000000108647547 */ /* 0x000fea000b800000 */
[----:B-1----:R-:W1:Y:S01]  /*0990*/  LDC.64 R10, c[0x0][0x388] ;  /* 0x0000e200ff0a7b82 */ /* 0x002e620000000a00 */
[----:B--2---:R-:W-:-:S07]  /*09a0*/  IMAD.U32 R15, RZ, RZ, UR4 ;  /* 0x00000004ff0f7e24 */ /* 0x004fce000f8e00ff */
[----:B------:R-:W2:Y:S01]  /*09b0*/  LDC.64 R6, c[0x0][0x380] ;  /* 0x0000e000ff067b82 */ /* 0x000ea20000000a00 */
[----:B------:R-:W-:Y:S01]  /*09c0*/  IMAD R15, R15, UR18, R0 ;  /* 0x000000120f0f7c24 */ /* 0x000fe2000f8e0200 */
[----:B------:R-:W-:Y:S01]  /*09d0*/  IADD3 R13, PT, PT, R5, UR4, RZ ;  /* 0x00000004050d7c10 */ /* 0x000fe2000fffe0ff */
[----:B------:R-:W3:Y:S02]  /*09e0*/  LDCU.64 UR6, c[0x0][0x380] ;  /* 0x00007000ff0677ac */ /* 0x000ee40008000a00 */
[----:B-1----:R-:W-:-:S05]  /*09f0*/  IMAD.WIDE R14, R15, 0x4, R10 ;  /* 0x000000040f0e7825 */ /* 0x002fca00078e020a */
[----:B------:R-:W4:Y:S01]  /*0a00*/  LDG.E R10, desc[UR16][R14.64] ;  /* 0x000000100e0a7981 */ /* 0x000f22000c1e1900 */
[----:B--2---:R-:W-:-:S05]  /*0a10*/  IMAD.WIDE.U32 R12, R13, 0x8, R6 ;  /* 0x000000080d0c7825 */ /* 0x004fca00078e0006 */
[----:B------:R-:W2:Y:S01]  /*0a20*/  LDG.E.64 R6, desc[UR16][R12.64] ;  /* 0x000000100c067981 */ /* 0x000ea2000c1e1b00 */
[----:B------:R-:W-:Y:S02]  /*0a30*/  MOV R17, UR18 ;  /* 0x0000001200117c02 */ /* 0x000fe40008000f00 */
[----:B------:R-:W-:-:S03]  /*0a40*/  IADD3 R4, P0, PT, R5, UR4, RZ ;  /* 0x0000000405047c10 */ /* 0x000fc6000ff1e0ff */
[----:B------:R-:W-:Y:S01]  /*0a50*/  IMAD.WIDE.U32 R16, R17, 0x4, R14 ;  /* 0x0000000411107825 */ /* 0x000fe200078e000e */
[----:B----4-:R-:W2:Y:S02]  /*0a60*/  F2F.F64.F32 R10, R10 ;  /* 0x0000000a000a7310 */ /* 0x010ea40000201800 */
[----:B--2---:R-:W-:-:S07]  /*0a70*/  DFMA R6, R6, R10, R8 ;  /* 0x0000000a0606722b */ /* 0x004fce0000000008 */
[----:B------:R4:W-:Y:S04]  /*0a80*/  STG.E.64 desc[UR16][R2.64], R6 ;  /* 0x0000000602007986 */ /* 0x0009e8000c101b10 */
[----:B------:R-:W2:Y:S01]  /*0a90*/  LDG.E R11, desc[UR16][R16.64] ;  /* 0x00000010100b7981 */ /* 0x000ea2000c1e1900 */
[----:B------:R-:W-:Y:S01]  /*0aa0*/  IMAD.X R9, RZ, RZ, RZ, P0 ;  /* 0x000000ffff097224 */ /* 0x000fe200000e06ff */
[----:B---3--:R-:W-:-:S04]  /*0ab0*/  LEA R14, P0, R4, UR6, 0x3 ;  /* 0x00000006040e7c11 */ /* 0x008fc8000f8018ff */
[----:B------:R-:W-:-:S05]  /*0ac0*/  LEA.HI.X R15, R4, UR7, R9, 0x3, P0 ;  /* 0x00000007040f7c11 */ /* 0x000fca00080f1c09 */
[----:B------:R-:W3:Y:S01]  /*0ad0*/  LDG.E.64 R8, desc[UR16][R14.64+0x8] ;  /* 0x000008100e087981 */ /* 0x000ee2000c1e1b00 */
[----:B------:R-:W-:Y:S01]  /*0ae0*/  UIADD3 UR4, UPT, UPT, UR4, 0x2, URZ ;  /* 0x0000000204047890 */ /* 0x000fe2000fffe0ff */
[----:B--2---:R-:W3:Y:S02]  /*0af0*/  F2F.F64.F32 R10, R11 ;  /* 0x0000000b000a7310 */ /* 0x004ee40000201800 */
[----:B---3--:R-:W-:-:S07]  /*0b00*/  DFMA R8, R8, R10, R6 ;  /* 0x0000000a0808722b */ /* 0x008fce0000000006 */
[----:B------:R4:W-:Y:S04]  /*0b10*/  STG.E.64 desc[UR16][R2.64], R8 ;  /* 0x0000000802007986 */ /* 0x0009e8000c101b10 */
.L_x_62:
[----:B------:R-:W-:-:S04]  /*0b20*/  ULOP3.LUT UR5, UR18, 0x1, URZ, 0xc0, !UPT ;  /* 0x0000000112057892 */ /* 0x000fc8000f8ec0ff */
[----:B------:R-:W-:-:S06]  /*0b30*/  UISETP.NE.U32.AND UP0, UPT, UR5, 0x1, UPT ;  /* 0x000000010500788c */ /* 0x000fcc000bf05070 */
[----:B------:R-:W-:-:S13]  /*0b40*/  PLOP3.LUT P0, PT, PT, PT, UP0, 0x80, 0x8 ;  /* 0x000000000008781c */ /* 0x000fda0003f0f008 */
[----:B------:R-:W-:Y:S05]  /*0b50*/  @P0 EXIT ;  /* 0x000000000000094d */ /* 0x000fea0003800000 */
[----:B----4-:R-:W3:Y:S01]  /*0b60*/  LDC.64 R6, c[0x0][0x388] ;  /* 0x0000e200ff067b82 */ /* 0x010ee20000000a00 */
[----:B------:R-:W-:-:S05]  /*0b70*/  MOV R13, UR4 ;  /* 0x00000004000d7c02 */ /* 0x000fca0008000f00 */
[----:B------:R-:W-:Y:S02]  /*0b80*/  IMAD R13, R13, UR18, R0 ;  /* 0x000000120d0d7c24 */ /* 0x000fe4000f8e0200 */
[----:B-1----:R-:W1:Y:S01]  /*0b90*/  LDC.64 R10, c[0x0][0x380] ;  /* 0x0000e000ff0a7b82 */ /* 0x002e620000000a00 */
[----:B------:R-:W-:Y:S01]  /*0ba0*/  IADD3 R5, PT, PT, R5, UR4, RZ ;  /* 0x0000000405057c10 */ /* 0x000fe2000fffe0ff */
[----:B---3--:R-:W-:-:S06]  /*0bb0*/  IMAD.WIDE R6, R13, 0x4, R6 ;  /* 0x000000040d067825 */ /* 0x008fcc00078e0206 */
[----:B------:R-:W3:Y:S01]  /*0bc0*/  LDG.E R6, desc[UR16][R6.64] ;  /* 0x0000001006067981 */ /* 0x000ee2000c1e1900 */
[----:B-1----:R-:W-:-:S06]  /*0bd0*/  IMAD.WIDE.U32 R4, R5, 0x8, R10 ;  /* 0x0000000805047825 */ /* 0x002fcc00078e000a */
[----:B------:R-:W4:Y:S01]  /*0be0*/  LDG.E.64 R4, desc[UR16][R4.64] ;  /* 0x0000001004047981 */ /* 0x000f22000c1e1b00 */
[----:B---3--:R-:W4:Y:S02]  /*0bf0*/  F2F.F64.F32 R10, R6 ;  /* 0x00000006000a7310 */ /* 0x008f240000201800 */
[----:B----4-:R-:W-:-:S07]  /*0c00*/  DFMA R10, R4, R10, R8 ;  /* 0x0000000a040a722b */ /* 0x010fce0000000008 */
[----:B------:R-:W-:Y:S01]  /*0c10*/  STG.E.64 desc[UR16][R2.64], R10 ;  /* 0x0000000a02007986 */ /* 0x000fe2000c101b10 */
[----:B------:R-:W-:Y:S05]  /*0c20*/  EXIT ;  /* 0x000000000000794d */ /* 0x000fea0003800000 */
.L_x_63:
        /* <DEDUP_REMOVED lines=13> */
.L_x_98:


//--------------------- .text._Z16matrixMultiplycdPfS_Pdi --------------------------
	.section	.text._Z16matrixMultiplycdPfS_Pdi,"ax",@progbits
	.align	128
        .global         _Z16matrixMultiplycdPfS_Pdi
        .type           _Z16matrixMultiplycdPfS_Pdi,@function
        .size           _Z16matrixMultiplycdPfS_Pdi,(.L_x_99 - _Z16matrixMultiplycdPfS_Pdi)
        .other          _Z16matrixMultiplycdPfS_Pdi,@"STO_CUDA_ENTRY STV_DEFAULT"
_Z16matrixMultiplycdPfS_Pdi:
.text._Z16matrixMultiplycdPfS_Pdi:
        /* <DEDUP_REMOVED lines=26> */
[----:B------:R-:W-:Y:S02]  /*01a0*/  MOV R4, R0 ;  /* 0x0000000000047202 */ /* 0x000fe40000000f00 */
[----:B------:R-:W-:Y:S01]  /*01b0*/  CS2R R8, SRZ ;  /* 0x0000000000087805 */ /* 0x000fe2000001ff00 */
[----:B------:R-:W-:-:S04]  /*01c0*/  ULOP3.LUT UR4, UR18, 0x7ffffff8, URZ, 0xc0, !UPT ;  /* 0x7ffffff812047892 */ /* 0x000fc8000f8ec0ff */
[----:B------:R-:W-:Y:S01]  /*01d0*/  UIADD3 UR5, UPT, UPT, -UR4, URZ, URZ ;  /* 0x000000ff04057290 */ /* 0x000fe2000fffe1ff */
[----:B-1----:R-:W-:Y:S01]  /*01e0*/  MOV R6, UR20 ;  /* 0x0000001400067c02 */ /* 0x002fe20008000f00 */
[----:B------:R-:W-:Y:S01]  /*01f0*/  UIMAD.WIDE.U32 UR6, UR18, 0xc, UR22 ;  /* 0x0000000c120678a5 */ /* 0x000fe2000f8e0016 */
[----:B------:R-:W-:Y:S01]  /*0200*/  MOV R7, UR21 ;  /* 0x0000001500077c02 */ /* 0x000fe20008000f00 */
[----:B------:R-:W-:Y:S02]  /*0210*/  UIMAD.WIDE.U32 UR8, UR18, 0x10, UR22 ;  /* 0x00000010120878a5 */ /* 0x000fe4000f8e0016 */
[----:B------:R-:W-:Y:S01]  /*0220*/  UIMAD.WIDE.U32 UR10, UR18, 0x14, UR22 ;  /* 0x00000014120a78a5 */ /* 0x000fe2000f8e0016 */
[----:B------:R-:W-:Y:S01]  /*0230*/  IMAD.WIDE.U32 R6, R5, 0x4, R6 ;  /* 0x0000000405067825 */ /* 0x000fe200078e0006 */
[----:B------:R-:W-:Y:S02]  /*0240*/  UIMAD.WIDE.U32 UR12, UR18, 0x18, UR22 ;  /* 0x00000018120c78a5 */ /* 0x000fe4000f8e0016 */
[----:B------:R-:W-:Y:S01]  /*0250*/  UIMAD.WIDE.U32 UR14, UR18, 0x1c, UR22 ;  /* 0x0000001c120e78a5 */ /* 0x000fe2000f8e0016 */
[----:B------:R-:W-:-:S04]  /*0260*/  IADD3 R6, P0, PT, R6, 0x10, RZ ;  /* 0x0000001006067810 */ /* 0x000fc80007f1e0ff */
[----:B------:R-:W-:-:S09]  /*0270*/  IADD3.X R7, PT, PT, RZ, R7, RZ, P0, !PT ;  /* 0x00000007ff077210 */ /* 0x000fd200007fe4ff */
.L_x_65:
[----:B------:R-:W-:Y:S01]  /*0280*/  HFMA2 R11, -RZ, RZ, 0, 2.384185791015625e-07 ;  /* 0x00000004ff0b7431 */ /* 0x000fe200000001ff */
[----:B-1----:R-:W2:Y:S04]  /*0290*/  LDG.E R12, desc[UR16][R6.64+-0x10] ;  /* 0xfffff010060c7981 */ /* 0x002ea8000c1e1900 */
[----:B------:R-:W-:-:S05]  /*02a0*/  IMAD.WIDE R10, R4, R11, UR22 ;  /* 0x00000016040a7e25 */ /* 0x000fca000f8e020b */
[----:B------:R-:W2:Y:S01]  /*02b0*/  LDG.E R13, desc[UR16][R10.64] ;  /* 0x000000100a0d7981 */ /* 0x000ea2000c1e1900 */
[----:B------:R-:W-:Y:S01]  /*02c0*/  MOV R15, UR18 ;  /* 0x00000012000f7c02 */ /* 0x000fe20008000f00 */
[----:B--2---:R-:W-:-:S04]  /*02d0*/  FMUL R16, R12, R13 ;  /* 0x0000000d0c107220 */ /* 0x004fc80000400000 */
[----:B------:R-:W1:Y:S02]  /*02e0*/  F2F.F64.F32 R12, R16 ;  /* 0x00000010000c7310 */ /* 0x000e640000201800 */
[----:B-1----:R-:W-:Y:S01]  /*02f0*/  DADD R12, R12, R8 ;  /* 0x000000000c0c7229 */ /* 0x002fe20000000008 */
[----:B------:R-:W-:-:S06]  /*0300*/  IMAD.WIDE.U32 R8, R15, 0x4, R10 ;  /* 0x000000040f087825 */ /* 0x000fcc00078e000a */
[----:B------:R1:W-:Y:S04]  /*0310*/  STG.E.64 desc[UR16][R2.64], R12 ;  /* 0x0000000c02007986 */ /* 0x0003e8000c101b10 */
[----:B------:R-:W2:Y:S04]  /*0320*/  LDG.E R9, desc[UR16][R8.64] ;  /* 0x0000001008097981 */ /* 0x000ea8000c1e1900 */
[----:B------:R-:W2:Y:S01]  /*0330*/  LDG.E R14, desc[UR16][R6.64+-0xc] ;  /* 0xfffff410060e7981 */ /* 0x000ea2000c1e1900 */
[----:B------:R-:W-:Y:S01]  /*0340*/  UIMAD.WIDE.U32 UR20, UR18, 0x8, UR22 ;  /* 0x00000008121478a5 */ /* 0x000fe2000f8e0016 */
[----:B------:R-:W-:-:S05]  /*0350*/  MOV R11, 0x4 ;  /* 0x00000004000b7802 */ /* 0x000fca0000000f00 */
[----:B------:R-:W-:-:S04]  /*0360*/  IMAD.WIDE R10, R4, R11, UR20 ;  /* 0x00000014040a7e25 */ /* 0x000fc8000f8e020b */
[----:B--2---:R-:W-:-:S04]  /*0370*/  FMUL R17, R14, R9 ;  /* 0x000000090e117220 */ /* 0x004fc80000400000 */
[----:B------:R-:W2:Y:S02]  /*0380*/  F2F.F64.F32 R14, R17 ;  /* 0x00000011000e7310 */ /* 0x000ea40000201800 */
[----:B--2---:R-:W-:-:S07]  /*0390*/  DADD R14, R12, R14 ;  /* 0x000000000c0e7229 */ /* 0x004fce000000000e */
[----:B------:R2:W-:Y:S04]  /*03a0*/  STG.E.64 desc[UR16][R2.64], R14 ;  /* 0x0000000e02007986 */ /* 0x0005e8000c101b10 */
[----:B------:R-:W3:Y:S04]  /*03b0*/  LDG.E R11, desc[UR16][R10.64] ;  /* 0x000000100a0b7981 */ /* 0x000ee8000c1e1900 */
[----:B-1----:R-:W3:Y:S01]  /*03c0*/  LDG.E R12, desc[UR16][R6.64+-0x8] ;  /* 0xfffff810060c7981 */ /* 0x002ee2000c1e1900 */
[----:B------:R-:W-:-:S05]  /*03d0*/  MOV R19, 0x4 ;  /* 0x0000000400137802 */ /* 0x000fca0000000f00 */
[----:B------:R-:W-:-:S04]  /*03e0*/  IMAD.WIDE R16, R4, R19, UR6 ;  /* 0x0000000604107e25 */ /* 0x000fc8000f8e0213 */
[----:B---3--:R-:W-:-:S04]  /*03f0*/  FMUL R18, R12, R11 ;  /* 0x0000000b0c127220 */ /* 0x008fc80000400000 */
[----:B------:R-:W1:Y:S02]  /*0400*/  F2F.F64.F32 R8, R18 ;  /* 0x0000001200087310 */ /* 0x000e640000201800 */
[----:B-1----:R-:W-:-:S07]  /*0410*/  DADD R12, R14, R8 ;  /* 0x000000000e0c7229 */ /* 0x002fce0000000008 */
[----:B------:R1:W-:Y:S04]  /*0420*/  STG.E.64 desc[UR16][R2.64], R12 ;  /* 0x0000000c02007986 */ /* 0x0003e8000c101b10 */
[----:B------:R-:W3:Y:S04]  /*0430*/  LDG.E R17, desc[UR16][R16.64] ;  /* 0x0000001010117981 */ /* 0x000ee8000c1e1900 */
[----:B------:R-:W3:Y:S01]  /*0440*/  LDG.E R8, desc[UR16][R6.64+-0x4] ;  /* 0xfffffc1006087981 */ /* 0x000ee2000c1e1900 */
[----:B------:R-:W-:Y:S01]  /*0450*/  MOV R11, 0x4 ;  /* 0x00000004000b7802 */ /* 0x000fe20000000f00 */
[----:B---3--:R-:W-:-:S04]  /*0460*/  FMUL R19, R8, R17 ;  /* 0x0000001108137220 */ /* 0x008fc80000400000 */
[----:B------:R-:W2:Y:S02]  /*0470*/  F2F.F64.F32 R8, R19 ;  /* 0x0000001300087310 */ /* 0x000ea40000201800 */
[----:B--2---:R-:W-:Y:S01]  /*0480*/  DADD R14, R12, R8 ;  /* 0x000000000c0e7229 */ /* 0x004fe20000000008 */
[----:B------:R-:W-:-:S06]  /*0490*/  IMAD.WIDE R8, R4, R11, UR8 ;  /* 0x0000000804087e25 */ /* 0x000fcc000f8e020b */
[----:B------:R2:W-:Y:S04]  /*04a0*/  STG.E.64 desc[UR16][R2.64], R14 ;  /* 0x0000000e02007986 */ /* 0x0005e8000c101b10 */
[----:B------:R-:W3:Y:S04]  /*04b0*/  LDG.E R9, desc[UR16][R8.64] ;  /* 0x0000001008097981 */ /* 0x000ee8000c1e1900 */
[----:B------:R-:W3:Y:S01]  /*04c0*/  LDG.E R10, desc[UR16][R6.64] ;  /* 0x00000010060a7981 */ /* 0x000ee2000c1e1900 */
[----:B------:R-:W-:Y:S01]  /*04d0*/  MOV R17, 0x4 ;  /* 0x0000000400117802 */ /* 0x000fe20000000f00 */
[----:B---3--:R-:W-:-:S04]  /*04e0*/  FMUL R18, R10, R9 ;  /* 0x000000090a127220 */ /* 0x008fc80000400000 */
[----:B------:R-:W1:Y:S02]  /*04f0*/  F2F.F64.F32 R10, R18 ;  /* 0x00000012000a7310 */ /* 0x000e640000201800 */
[----:B-1----:R-:W-:Y:S01]  /*0500*/  DADD R12, R14, R10 ;  /* 0x000000000e0c7229 */ /* 0x002fe2000000000a */
[----:B------:R-:W-:-:S06]  /*0510*/  IMAD.WIDE R10, R4, R17, UR10 ;  /* 0x0000000a040a7e25 */ /* 0x000fcc000f8e0211 */
[----:B------:R1:W-:Y:S04]  /*0520*/  STG.E.64 desc[UR16][R2.64], R12 ;  /* 0x0000000c02007986 */ /* 0x0003e8000c101b10 */
[----:B------:R-:W3:Y:S04]  /*0530*/  LDG.E R11, desc[UR16][R10.64] ;  /* 0x000000100a0b7981 */ /* 0x000ee8000c1e1900 */
[----:B------:R-:W3:Y:S02]  /*0540*/  LDG.E R16, desc[UR16][R6.64+0x4] ;  /* 0x0000041006107981 */ /* 0x000ee4000c1e1900 */
        /* <DEDUP_REMOVED lines=14> */
[----:B------:R4:W3:Y:S01]  /*0630*/  LDG.E R16, desc[UR16][R6.64+0xc] ;  /* 0x00000c1006107981 */ /* 0x0008e2000c1e1900 */
[----:B------:R-:W-:-:S04]  /*0640*/  UIADD3 UR5, UPT, UPT, UR5, 0x8, URZ ;  /* 0x0000000805057890 */ /* 0x000fc8000fffe0ff */
[----:B------:R-:W-:Y:S01]  /*0650*/  UISETP.NE.AND UP0, UPT, UR5, URZ, UPT ;  /* 0x000000ff0500728c */ /* 0x000fe2000bf05270 */
[----:B--2---:R-:W-:Y:S02]  /*0660*/  MOV R15, UR18 ;  /* 0x00000012000f7c02 */ /* 0x004fe40008000f00 */
[----:B----4-:R-:W-:Y:S02]  /*0670*/  IADD3 R6, P0, PT, R6, 0x20, RZ ;  /* 0x0000002006067810 */ /* 0x010fe40007f1e0ff */
[----:B------:R-:W-:Y:S02]  /*0680*/  LEA R4, R15, R4, 0x3 ;  /* 0x000000040f047211 */ /* 0x000fe400078e18ff */
[----:B------:R-:W-:Y:S01]  /*0690*/  IADD3.X R7, PT, PT, RZ, R7, RZ, P0, !PT ;  /* 0x00000007ff077210 */ /* 0x000fe200007fe4ff */
[----:B---3--:R-:W-:-:S04]  /*06a0*/  FMUL R16, R16, R11 ;  /* 0x0000000b10107220 */ /* 0x008fc80000400000 */
[----:B------:R-:W2:Y:S02]  /*06b0*/  F2F.F64.F32 R8, R16 ;  /* 0x0000001000087310 */ /* 0x000ea40000201800 */
[----:B--2---:R-:W-:-:S07]  /*06c0*/  DADD R8, R12, R8 ;  /* 0x000000000c087229 */ /* 0x004fce0000000008 */
[----:B------:R1:W-:Y:S01]  /*06d0*/  STG.E.64 desc[UR16][R2.64], R8 ;  /* 0x0000000802007986 */ /* 0x0003e2000c101b10 */
[----:B------:R-:W-:Y:S05]  /*06e0*/  BRA.U UP0, `(.L_x_65) ;  /* 0xfffffff900e47547 */ /* 0x000fea000b83ffff */
.L_x_64:
[----:B------:R-:W-:-:S06]  /*06f0*/  ULOP3.LUT UR5, UR18, 0x7, URZ, 0xc0, !UPT ;  /* 0x0000000712057892 */ /* 0x000fcc000f8ec0ff */
[----:B------:R-:W-:-:S13]  /*0700*/  ISETP.NE.AND P0, PT, RZ, UR5, PT ;  /* 0x00000005ff007c0c */ /* 0x000fda000bf05270 */
[----:B------:R-:W-:Y:S05]  /*0710*/  @!P0 EXIT ;  /* 0x000000000000894d */ /* 0x000fea0003800000 */
[----:B------:R-:W-:Y:S02]  /*0720*/  UISETP.GE.U32.AND UP0, UPT, UR5, 0x4, UPT ;  /* 0x000000040500788c */ /* 0x000fe4000bf06070 */
[----:B------:R-:W-:-:S07]  /*0730*/  ULOP3.LUT UR5, UR18, 0x3, URZ, 0xc0, !UPT ;  /* 0x0000000312057892 */ /* 0x000fce000f8ec0ff */
[----:B------:R-:W-:Y:S05]  /*0740*/  BRA.U !UP0, `(.L_x_66) ;  /* 0x0000000108ac7547 */ /* 0x000fea000b800000 */
[----:B-1----:R-:W1:Y:S01]  /*0750*/  LDC.64 R12, c[0x0][0x380] ;  /* 0x0000e000ff0c7b82 */ /* 0x002e620000000a00 */
[----:B------:R-:W-:Y:S01]  /*0760*/  MOV R15, UR4 ;  /* 0x00000004000f7c02 */ /* 0x000fe20008000f00 */
[----:B------:R-:W2:Y:S01]  /*0770*/  LDCU.64 UR6, c[0x0][0x380] ;  /* 0x00007000ff0677ac */ /* 0x000ea20008000a00 */
[----:B------:R-:W-:-:S03]  /*0780*/  IADD3 R7, PT, PT, R5, UR4, RZ ;  /* 0x0000000405077c10 */ /* 0x000fc6000fffe0ff */
[----:B------:R-:W-:Y:S02]  /*0790*/  IMAD R15, R15, UR18, R0 ;  /* 0x000000120f0f7c24 */ /* 0x000fe4000f8e0200 */
[----:B------:R-:W3:Y:S01]  /*07a0*/  LDC.64 R10, c[0x0][0x388] ;  /* 0x0000e200ff0a7b82 */ /* 0x000ee20000000a00 */
[----:B-1----:R-:W-:-:S06]  /*07b0*/  IMAD.WIDE.U32 R12, R7, 0x4, R12 ;  /* 0x00000004070c7825 */ /* 0x002fcc00078e000c */
[----:B------:R-:W4:Y:S01]  /*07c0*/  LDG.E R12, desc[UR16][R12.64] ;  /* 0x000000100c0c7981 */ /* 0x000f22000c1e1900 */
[----:B---3--:R-:W-:-:S05]  /*07d0*/  IMAD.WIDE R10, R15, 0x4, R10 ;  /* 0x000000040f0a7825 */ /* 0x008fca00078e020a */
[----:B------:R-:W4:Y:S01]  /*07e0*/  LDG.E R7, desc[UR16][R10.64] ;  /* 0x000000100a077981 */ /* 0x000f22000c1e1900 */
[----:B------:R-:W-:Y:S02]  /*07f0*/  IADD3 R4, P0, PT, R5, UR4, RZ ;  /* 0x0000000405047c10 */ /* 0x000fe4000ff1e0ff */
[----:B------:R-:W-:Y:S01]  /*0800*/  MOV R17, UR18 ;  /* 0x0000001200117c02 */ /* 0x000fe20008000f00 */
[----:B----4-:R-:W-:-:S06]  /*0810*/  FMUL R14, R12, R7 ;  /* 0x000000070c0e7220 */ /* 0x010fcc0000400000 */
[----:B------:R-:W1:Y:S01]  /*0820*/  F2F.F64.F32 R14, R14 ;  /* 0x0000000e000e7310 */ /* 0x000e620000201800 */
[----:B------:R-:W-:Y:S02]  /*0830*/  IADD3.X R7, PT, PT, RZ, RZ, RZ, P0, !PT ;  /* 0x000000ffff077210 */ /* 0x000fe400007fe4ff */
[----:B--2---:R-:W-:Y:S01]  /*0840*/  LEA R6, P0, R4, UR6, 0x2 ;  /* 0x0000000604067c11 */ /* 0x004fe2000f8010ff */
[----:B------:R-:W-:-:S03]  /*0850*/  IMAD.WIDE.U32 R12, R17, 0x4, R10 ;  /* 0x00000004110c7825 */ /* 0x000fc600078e000a */
[----:B------:R-:W-:Y:S01]  /*0860*/  LEA.HI.X R7, R4, UR7, R7, 0x2, P0 ;  /* 0x0000000704077c11 */ /* 0x000fe200080f1407 */
[----:B-1----:R-:W-:-:S07]  /*0870*/  DADD R8, R8, R14 ;  /* 0x0000000008087229 */ /* 0x002fce000000000e */
[----:B------:R1:W-:Y:S04]  /*0880*/  STG.E.64 desc[UR16][R2.64], R8 ;  /* 0x0000000802007986 */ /* 0x0003e8000c101b10 */
[----:B------:R-:W2:Y:S04]  /*0890*/  LDG.E R4, desc[UR16][R6.64+0x4] ;  /* 0x0000041006047981 */ /* 0x000ea8000c1e1900 */
[----:B------:R-:W2:Y:S01]  /*08a0*/  LDG.E R11, desc[UR16][R12.64] ;  /* 0x000000100c0b7981 */ /* 0x000ea2000c1e1900 */
[----:B------:R-:W-:-:S05]  /*08b0*/  MOV R15, UR18 ;  /* 0x00000012000f7c02 */ /* 0x000fca0008000f00 */
[----:B------:R-:W-:-:S04]  /*08c0*/  IMAD.WIDE.U32 R14, R15, 0x4, R12 ;  /* 0x000000040f0e7825 */ /* 0x000fc800078e000c */
[----:B--2---:R-:W-:-:S04]  /*08d0*/  FMUL R4, R4, R11 ;  /* 0x0000000b04047220 */ /* 0x004fc80000400000 */
[----:B------:R-:W2:Y:S02]  /*08e0*/  F2F.F64.F32 R10, R4 ;  /* 0x00000004000a7310 */ /* 0x000ea40000201800 */
[----:B--2---:R-:W-:-:S07]  /*08f0*/  DADD R10, R8, R10 ;  /* 0x00000000080a7229 */ /* 0x004fce000000000a */
[----:B------:R2:W-:Y:S04]  /*0900*/  STG.E.64 desc[UR16][R2.64], R10 ;  /* 0x0000000a02007986 */ /* 0x0005e8000c101b10 */
[----:B------:R-:W3:Y:S04]  /*0910*/  LDG.E R16, desc[UR16][R6.64+0x8] ;  /* 0x0000081006107981 */ /* 0x000ee8000c1e1900 */
[----:B------:R-:W3:Y:S02]  /*0920*/  LDG.E R17, desc[UR16][R14.64] ;  /* 0x000000100e117981 */ /* 0x000ee4000c1e1900 */
[----:B---3--:R-:W-:-:S04]  /*0930*/  FMUL R18, R16, R17 ;  /* 0x0000001110127220 */ /* 0x008fc80000400000 */
[----:B-1----:R-:W1:Y:S01]  /*0940*/  F2F.F64.F32 R8, R18 ;  /* 0x0000001200087310 */ /* 0x002e620000201800 */
[----:B------:R-:W-:-:S05]  /*0950*/  MOV R17, UR18 ;  /* 0x0000001200117c02 */ /* 0x000fca0008000f00 */
[----:B------:R-:W-:Y:S01]  /*0960*/  IMAD.WIDE.U32 R16, R17, 0x4, R14 ;  /* 0x0000000411107825 */ /* 0x000fe200078e000e */
[----:B-1----:R-:W-:-:S07]  /*0970*/  DADD R12, R10, R8 ;  /* 0x000000000a0c7229 */ /* 0x002fce0000000008 */
[----:B------:R2:W-:Y:S04]  /*0980*/  STG.E.64 desc[UR16][R2.64], R12 ;  /* 0x0000000c02007986 */ /* 0x0005e8000c101b10 */
[----:B------:R-:W3:Y:S04]  /*0990*/  LDG.E R4, desc[UR16][R6.64+0xc] ;  /* 0x00000c1006047981 */ /* 0x000ee8000c1e1900 */
[----:B------:R-:W3:Y:S01]  /*09a0*/  LDG.E R17, desc[UR16][R16.64] ;  /* 0x0000001010117981 */ /* 0x000ee2000c1e1900 */
[----:B------:R-:W-:Y:S01]  /*09b0*/  UIADD3 UR4, UPT, UPT, UR4, 0x4, URZ ;  /* 0x0000000404047890 */ /* 0x000fe2000fffe0ff */
[----:B---3--:R-:W-:-:S04]  /*09c0*/  FMUL R4, R4, R17 ;  /* 0x0000001104047220 */ /* 0x008fc80000400000 */
[----:B------:R-:W1:Y:S02]  /*09d0*/  F2F.F64.F32 R8, R4 ;  /* 0x0000000400087310 */ /* 0x000e640000201800 */
[----:B-1----:R-:W-:-:S07]  /*09e0*/  DADD R8, R12, R8 ;  /* 0x000000000c087229 */ /* 0x002fce0000000008 */
[----:B------:R2:W-:Y:S04]  /*09f0*/  STG.E.64 desc[UR16][R2.64], R8 ;  /* 0x0000000802007986 */ /* 0x0005e8000c101b10 */
.L_x_66:
[----:B------:R-:W-:-:S13]  /*0a00*/  ISETP.NE.AND P0, PT, RZ, UR5, PT ;  /* 0x00000005ff007c0c */ /* 0x000fda000bf05270 */
[----:B------:R-:W-:Y:S05]  /*0a10*/  @!P0 EXIT ;  /* 0x000000000000894d */ /* 0x000fea0003800000 */
[----:B------:R-:W-:-:S09]  /*0a20*/  UISETP.NE.AND UP0, UPT, UR5, 0x1, UPT ;  /* 0x000000010500788c */ /* 0x000fd2000bf05270 */
[----:B------:R-:W-:Y:S05]  /*0a30*/  BRA.U !UP0, `(.L_x_67) ;  /* 0x00000001086c7547 */ /* 0x000fea000b800000 */
[----:B------:R-:W3:Y:S01]  /*0a40*/  LDC.64 R6, c[0x0][0x380] ;  /* 0x0000e000ff067b82 */ /* 0x000ee20000000a00 */
[----:B------:R-:W-:Y:S01]  /*0a50*/  MOV R15, UR4 ;  /* 0x00000004000f7c02 */ /* 0x000fe20008000f00 */
[----:B------:R-:W4:Y:S01]  /*0a60*/  LDCU.64 UR6, c[0x0][0x380] ;  /* 0x00007000ff0677ac */ /* 0x000f220008000a00 */
[----:B-12---:R-:W-:-:S03]  /*0a70*/  IADD3 R13, PT, PT, R5, UR4, RZ ;  /* 0x00000004050d7c10 */ /* 0x006fc6000fffe0ff */
[----:B------:R-:W-:Y:S02]  /*0a80*/  IMAD R15, R15, UR18, R0 ;  /* 0x000000120f0f7c24 */ /* 0x000fe4000f8e0200 */
[----:B------:R-:W1:Y:S01]  /*0a90*/  LDC.64 R10, c[0x0][0x388] ;  /* 0x0000e200ff0a7b82 */ /* 0x000e620000000a00 */
[----:B---3--:R-:W-:-:S06]  /*0aa0*/  IMAD.WIDE.U32 R12, R13, 0x4, R6 ;  /* 0x000000040d0c7825 */ /* 0x008fcc00078e0006 */
[----:B------:R-:W2:Y:S01]  /*0ab0*/  LDG.E R12, desc[UR16][R12.64] ;  /* 0x000000100c0c7981 */ /* 0x000ea2000c1e1900 */
[----:B-1----:R-:W-:-:S05]  /*0ac0*/  IMAD.WIDE R6, R15, 0x4, R10 ;  /* 0x000000040f067825 */ /* 0x002fca00078e020a */
[----:B------:R-:W2:Y:S01]  /*0ad0*/  LDG.E R11, desc[UR16][R6.64] ;  /* 0x00000010060b7981 */ /* 0x000ea2000c1e1900 */
[----:B------:R-:W-:Y:S02]  /*0ae0*/  IADD3 R15, P0, PT, R5, UR4, RZ ;  /* 0x00000004050f7c10 */ /* 0x000fe4000ff1e0ff */
[----:B------:R-:W-:Y:S02]  /*0af0*/  MOV R17, UR18 ;  /* 0x0000001200117c02 */ /* 0x000fe40008000f00 */
[----:B------:R-:W-:Y:S02]  /*0b00*/  IADD3.X R16, PT, PT, RZ, RZ, RZ, P0, !PT ;  /* 0x000000ffff107210 */ /* 0x000fe400007fe4ff */
[----:B----4-:R-:W-:-:S04]  /*0b10*/  LEA R14, P0, R15, UR6, 0x2 ;  /* 0x000000060f0e7c11 */ /* 0x010fc8000f8010ff */
[----:B------:R-:W-:Y:S01]  /*0b20*/  LEA.HI.X R15, R15, UR7, R16, 0x2, P0 ;  /* 0x000000070f0f7c11 */ /* 0x000fe200080f1410 */
[----:B--2---:R-:W-:-:S04]  /*0b30*/  FMUL R4, R12, R11 ;  /* 0x0000000b0c047220 */ /* 0x004fc80000400000 */
[----:B------:R-:W1:Y:S01]  /*0b40*/  F2F.F64.F32 R10, R4 ;  /* 0x00000004000a7310 */ /* 0x000e620000201800 */
[----:B------:R-:W-:Y:S01]  /*0b50*/  IMAD.WIDE.U32 R12, R17, 0x4, R6 ;  /* 0x00000004110c7825 */ /* 0x000fe200078e0006 */
[----:B-1----:R-:W-:-:S07]  /*0b60*/  DADD R10, R8, R10 ;  /* 0x00000000080a7229 */ /* 0x002fce000000000a */
[----:B------:R3:W-:Y:S04]  /*0b70*/  STG.E.64 desc[UR16][R2.64], R10 ;  /* 0x0000000a02007986 */ /* 0x0007e8000c101b10 */
[----:B------:R-:W2:Y:S04]  /*0b80*/  LDG.E R13, desc[UR16][R12.64] ;  /* 0x000000100c0d7981 */ /* 0x000ea8000c1e1900 */
[----:B------:R-:W2:Y:S01]  /*0b90*/  LDG.E R14, desc[UR16][R14.64+0x4] ;  /* 0x000004100e0e7981 */ /* 0x000ea2000c1e1900 */
[----:B------:R-:W-:Y:S01]  /*0ba0*/  UIADD3 UR4, UPT, UPT, UR4, 0x2, URZ ;  /* 0x0000000204047890 */ /* 0x000fe2000fffe0ff */
[----:B--2---:R-:W-:-:S04]  /*0bb0*/  FMUL R4, R14, R13 ;  /* 0x0000000d0e047220 */ /* 0x004fc80000400000 */
[----:B------:R-:W1:Y:S02]  /*0bc0*/  F2F.F64.F32 R8, R4 ;  /* 0x0000000400087310 */ /* 0x000e640000201800 */
[----:B-1----:R-:W-:-:S07]  /*0bd0*/  DADD R8, R10, R8 ;  /* 0x000000000a087229 */ /* 0x002fce0000000008 */
[----:B------:R3:W-:Y:S04]  /*0be0*/  STG.E.64 desc[UR16][R2.64], R8 ;  /* 0x0000000802007986 */ /* 0x0007e8000c101b10 */
.L_x_67:
[----:B------:R-:W-:-:S04]  /*0bf0*/  ULOP3.LUT UR5, UR18, 0x1, URZ, 0xc0, !UPT ;  /* 0x0000000112057892 */ /* 0x000fc8000f8ec0ff */
[----:B------:R-:W-:-:S06]  /*0c00*/  UISETP.NE.U32.AND UP0, UPT, UR5, 0x1, UPT ;  /* 0x000000010500788c */ /* 0x000fcc000bf05070 */
[----:B------:R-:W-:-:S13]  /*0c10*/  PLOP3.LUT P0, PT, PT, PT, UP0, 0x80, 0x8 ;  /* 0x000000000008781c */ /* 0x000fda0003f0f008 */
[----:B------:R-:W-:Y:S05]  /*0c20*/  @P0 EXIT ;  /* 0x000000000000094d */ /* 0x000fea0003800000 */
[----:B------:R-:W4:Y:S01]  /*0c30*/  LDC.64 R6, c[0x0][0x380] ;  /* 0x0000e000ff067b82 */ /* 0x000f220000000a00 */
[----:B-12---:R-:W-:Y:S02]  /*0c40*/  MOV R13, UR4 ;  /* 0x00000004000d7c02 */ /* 0x006fe40008000f00 */
[----:B------:R-:W-:-:S03]  /*0c50*/  IADD3 R5, PT, PT, R5, UR4, RZ ;  /* 0x0000000405057c10 */ /* 0x000fc6000fffe0ff */
[----:B------:R-:W-:Y:S02]  /*0c60*/  IMAD R13, R13, UR18, R0 ;  /* 0x000000120d0d7c24 */ /* 0x000fe4000f8e0200 */
[----:B---3--:R-:W1:Y:S01]  /*0c70*/  LDC.64 R10, c[0x0][0x388] ;  /* 0x0000e200ff0a7b82 */ /* 0x008e620000000a00 */
[----:B----4-:R-:W-:-:S06]  /*0c80*/  IMAD.WIDE.U32 R4, R5, 0x4, R6 ;  /* 0x0000000405047825 */ /* 0x010fcc00078e0006 */
[----:B------:R-:W2:Y:S01]  /*0c90*/  LDG.E R4, desc[UR16][R4.64] ;  /* 0x0000001004047981 */ /* 0x000ea2000c1e1900 */
[----:B-1----:R-:W-:-:S06]  /*0ca0*/  IMAD.WIDE R6, R13, 0x4, R10 ;  /* 0x000000040d067825 */ /* 0x002fcc00078e020a */
[----:B------:R-:W2:Y:S02]  /*0cb0*/  LDG.E R7, desc[UR16][R6.64] ;  /* 0x0000001006077981 */ /* 0x000ea4000c1e1900 */
[----:B--2---:R-:W-:-:S04]  /*0cc0*/  FMUL R0, R4, R7 ;  /* 0x0000000704007220 */ /* 0x004fc80000400000 */
[----:B------:R-:W1:Y:S02]  /*0cd0*/  F2F.F64.F32 R10, R0 ;  /* 0x00000000000a7310 */ /* 0x000e640000201800 */
[----:B-1----:R-:W-:-:S07]  /*0ce0*/  DADD R10, R10, R8 ;  /* 0x000000000a0a7229 */ /* 0x002fce0000000008 */
[----:B------:R-:W-:Y:S01]  /*0cf0*/  STG.E.64 desc[UR16][R2.64], R10 ;  /* 0x0000000a02007986 */ /* 0x000fe2000c101b10 */
[----:B------:R-:W-:Y:S05]  /*0d00*/  EXIT ;  /* 0x000000000000794d */ /* 0x000fea0003800000 */
.L_x_68:
        /* <DEDUP_REMOVED lines=15> */
.L_x_99:


//--------------------- .text._Z14matrixMultiplyPfS_S_i --------------------------
	.section	.text._Z14matrixMultiplyPfS_S_i,"ax",@progbits
	.align	128
        .global         _Z14matrixMultiplyPfS_S_i
        .type           _Z14matrixMultiplyPfS_S_i,@function
        .size           _Z14matrixMultiplyPfS_S_i,(.L_x_100 - _Z14matrixMultiplyPfS_S_i)
        .other          _Z14matrixMultiplyPfS_S_i,@"STO_CUDA_ENTRY STV_DEFAULT"
_Z14matrixMultiplyPfS_S_i:
.text._Z14matrixMultiplyPfS_S_i:
        /* <DEDUP_REMOVED lines=19> */
[----:B---3--:R0:W-:Y:S05]  /*0130*/  STG.E desc[UR16][R2.64], RZ ;  /* 0x000000ff02007986 */ /* 0x0081ea000c101910 */
[----:B------:R-:W-:Y:S05]  /*0140*/  @P0 EXIT ;  /* 0x000000000000094d */ /* 0x000fea0003800000 */
[----:B------:R-:W-:Y:S01]  /*0150*/  UISETP.GE.U32.AND UP0, UPT, UR18, 0x8, UPT ;  /* 0x000000081200788c */ /* 0x000fe2000bf06070 */
[----:B------:R-:W-:Y:S01]  /*0160*/  HFMA2 R7, -RZ, RZ, 0, 0 ;  /* 0x00000000ff077431 */ /* 0x000fe200000001ff */
[----:B------:R-:W-:-:S07]  /*0170*/  UMOV UR4, URZ ;  /* 0x000000ff00047c82 */ /* 0x000fce0008000000 */
[----:B------:R-:W-:Y:S05]  /*0180*/  BRA.U !UP0, `(.L_x_69) ;  /* 0x00000005082c7547 */ /* 0x000fea000b800000 */
[----:B------:R-:W1:Y:S01]  /*0190*/  LDCU.128 UR20, c[0x0][0x380] ;  /* 0x00007000ff1477ac */ /* 0x000e620008000c00 */
[----:B------:R-:W-:Y:S01]  /*01a0*/  MOV R4, R0 ;  /* 0x0000000000047202 */ /* 0x000fe20000000f00 */
        /* <DEDUP_REMOVED lines=11> */
[----:B------:R-:W-:Y:S02]  /*0260*/  IADD3.X R9, PT, PT, RZ, R7, RZ, P0, !PT ;  /* 0x00000007ff097210 */ /* 0x000fe400007fe4ff */
[----:B------:R-:W-:-:S07]  /*0270*/  MOV R7, RZ ;  /* 0x000000ff00077202 */ /* 0x000fce0000000f00 */
.L_x_70:
[----:B------:R-:W-:Y:S02]  /*0280*/  MOV R11, 0x4 ;  /* 0x00000004000b7802 */ /* 0x000fe40000000f00 */
[----:B------:R-:W-:-:S03]  /*0290*/  MOV R8, R6 ;  /* 0x0000000600087202 */ /* 0x000fc60000000f00 */
[----:B------:R-:W-:Y:S02]  /*02a0*/  IMAD.WIDE R10, R4, R11, UR22 ;  /* 0x00000016040a7e25 */ /* 0x000fe4000f8e020b */
[----:B--2---:R-:W2:Y:S04]  /*02b0*/  LDG.E R6, desc[UR16][R8.64+-0x10] ;  /* 0xfffff01008067981 */ /* 0x004ea8000c1e1900 */
[----:B------:R-:W2:Y:S01]  /*02c0*/  LDG.E R10, desc[UR16][R10.64] ;  /* 0x000000100a0a7981 */ /* 0x000ea2000c1e1900 */
[----:B------:R-:W-:-:S06]  /*02d0*/  UIMAD.WIDE.U32 UR20, UR18, 0x4, UR22 ;  /* 0x00000004121478a5 */ /* 0x000fcc000f8e0016 */
[----:B------:R-:W-:Y:S01]  /*02e0*/  MOV R12, UR20 ;  /* 0x00000014000c7c02 */ /* 0x000fe20008000f00 */
[----:B------:R-:W-:Y:S02]  /*02f0*/  IMAD.U32 R13, RZ, RZ, UR21 ;  /* 0x00000015ff0d7e24 */ /* 0x000fe4000f8e00ff */
[----:B--2---:R-:W-:Y:S02]  /*0300*/  FFMA R15, R6, R10, R7 ;  /* 0x0000000a060f7223 */ /* 0x004fe40000000007 */
[----:B------:R-:W-:-:S03]  /*0310*/  IMAD.WIDE R6, R4, 0x4, R12 ;  /* 0x0000000404067825 */ /* 0x000fc600078e020c */
[----:B------:R1:W-:Y:S04]  /*0320*/  STG.E desc[UR16][R2.64], R15 ;  /* 0x0000000f02007986 */ /* 0x0003e8000c101910 */
[----:B------:R-:W2:Y:S04]  /*0330*/  LDG.E R6, desc[UR16][R6.64] ;  /* 0x0000001006067981 */ /* 0x000ea8000c1e1900 */
[----:B------:R-:W2:Y:S01]  /*0340*/  LDG.E R14, desc[UR16][R8.64+-0xc] ;  /* 0xfffff410080e7981 */ /* 0x000ea2000c1e1900 */
[----:B------:R-:W-:-:S06]  /*0350*/  UIMAD.WIDE.U32 UR20, UR18, 0x8, UR22 ;  /* 0x00000008121478a5 */ /* 0x000fcc000f8e0016 */
[----:B------:R-:W-:Y:S02]  /*0360*/  MOV R12, UR20 ;  /* 0x00000014000c7c02 */ /* 0x000fe40008000f00 */
[----:B------:R-:W-:-:S03]  /*0370*/  MOV R13, UR21 ;  /* 0x00000015000d7c02 */ /* 0x000fc60008000f00 */
[----:B------:R-:W-:-:S04]  /*0380*/  IMAD.WIDE R10, R4, 0x4, R12 ;  /* 0x00000004040a7825 */ /* 0x000fc800078e020c */
[----:B--2---:R-:W-:-:S05]  /*0390*/  FFMA R17, R14, R6, R15 ;  /* 0x000000060e117223 */ /* 0x004fca000000000f */
[----:B------:R2:W-:Y:S04]  /*03a0*/  STG.E desc[UR16][R2.64], R17 ;  /* 0x0000001102007986 */ /* 0x0005e8000c101910 */
[----:B------:R-:W1:Y:S04]  /*03b0*/  LDG.E R10, desc[UR16][R10.64] ;  /* 0x000000100a0a7981 */ /* 0x000e68000c1e1900 */
[----:B------:R-:W1:Y:S01]  /*03c0*/  LDG.E R12, desc[UR16][R8.64+-0x8] ;  /* 0xfffff810080c7981 */ /* 0x000e62000c1e1900 */
[----:B------:R-:W-:Y:S02]  /*03d0*/  HFMA2 R13, -RZ, RZ, 0, 2.384185791015625e-07 ;  /* 0x00000004ff0d7431 */ /* 0x000fe400000001ff */
[----:B-1----:R-:W-:-:S03]  /*03e0*/  FFMA R15, R12, R10, R17 ;  /* 0x0000000a0c0f7223 */ /* 0x002fc60000000011 */
[----:B------:R-:W-:Y:S02]  /*03f0*/  IMAD.WIDE R12, R4, R13, UR6 ;  /* 0x00000006040c7e25 */ /* 0x000fe4000f8e020d */
[----:B------:R1:W-:Y:S04]  /*0400*/  STG.E desc[UR16][R2.64], R15 ;  /* 0x0000000f02007986 */ /* 0x0003e8000c101910 */
[----:B------:R-:W3:Y:S04]  /*0410*/  LDG.E R12, desc[UR16][R12.64] ;  /* 0x000000100c0c7981 */ /* 0x000ee8000c1e1900 */
[----:B------:R-:W3:Y:S01]  /*0420*/  LDG.E R6, desc[UR16][R8.64+-0x4] ;  /* 0xfffffc1008067981 */ /* 0x000ee2000c1e1900 */
[----:B------:R-:W-:Y:S01]  /*0430*/  MOV R7, 0x4 ;  /* 0x0000000400077802 */ /* 0x000fe20000000f00 */
[----:B------:R-:W-:-:S02]  /*0440*/  HFMA2 R11, -RZ, RZ, 0, 2.384185791015625e-07 ;  /* 0x00000004ff0b7431 */ /* 0x000fc400000001ff */
[----:B---3--:R-:W-:Y:S02]  /*0450*/  FFMA R19, R6, R12, R15 ;  /* 0x0000000c06137223 */ /* 0x008fe4000000000f */
[----:B------:R-:W-:-:S03]  /*0460*/  IMAD.WIDE R6, R4, R7, UR8 ;  /* 0x0000000804067e25 */ /* 0x000fc6000f8e0207 */
[----:B------:R3:W-:Y:S04]  /*0470*/  STG.E desc[UR16][R2.64], R19 ;  /* 0x0000001302007986 */ /* 0x0007e8000c101910 */
[----:B------:R-:W2:Y:S04]  /*0480*/  LDG.E R6, desc[UR16][R6.64] ;  /* 0x0000001006067981 */ /* 0x000ea8000c1e1900 */
[----:B------:R-:W2:Y:S02]  /*0490*/  LDG.E R10, desc[UR16][R8.64] ;  /* 0x00000010080a7981 */ /* 0x000ea4000c1e1900 */
[----:B--2---:R-:W-:Y:S01]  /*04a0*/  FFMA R17, R10, R6, R19 ;  /* 0x000000060a117223 */ /* 0x004fe20000000013 */
[----:B------:R-:W-:-:S04]  /*04b0*/  IMAD.WIDE R10, R4, R11, UR10 ;  /* 0x0000000a040a7e25 */ /* 0x000fc8000f8e020b */
[----:B------:R2:W-:Y:S04]  /*04c0*/  STG.E desc[UR16][R2.64], R17 ;  /* 0x0000001102007986 */ /* 0x0005e8000c101910 */
[----:B------:R-:W4:Y:S04]  /*04d0*/  LDG.E R10, desc[UR16][R10.64] ;  /* 0x000000100a0a7981 */ /* 0x000f28000c1e1900 */
[----:B------:R-:W4:Y:S01]  /*04e0*/  LDG.E R12, desc[UR16][R8.64+0x4] ;  /* 0x00000410080c7981 */ /* 0x000f22000c1e1900 */
[----:B------:R-:W-:Y:S01]  /*04f0*/  MOV R13, 0x4 ;  /* 0x00000004000d7802 */ /* 0x000fe20000000f00 */
[----:B----4-:R-:W-:-:S04]  /*0500*/  FFMA R21, R12, R10, R17 ;  /* 0x0000000a0c157223 */ /* 0x010fc80000000011 */
[----:B------:R-:W-:Y:S01]  /*0510*/  IMAD.WIDE R12, R4, R13, UR12 ;  /* 0x0000000c040c7e25 */ /* 0x000fe2000f8e020d */
[----:B------:R2:W-:Y:S05]  /*0520*/  STG.E desc[UR16][R2.64], R21 ;  /* 0x0000001502007986 */ /* 0x0005ea000c101910 */
[----:B------:R-:W3:Y:S04]  /*0530*/  LDG.E R12, desc[UR16][R12.64] ;  /* 0x000000100c0c7981 */ /* 0x000ee8000c1e1900 */
[----:B------:R-:W3:Y:S01]  /*0540*/  LDG.E R6, desc[UR16][R8.64+0x8] ;  /* 0x0000081008067981 */ /* 0x000ee2000c1e1900 */
[----:B-1----:R-:W-:-:S04]  /*0550*/  IMAD.MOV.U32 R15, RZ, RZ, 0x4 ;  /* 0x00000004ff0f7424 */ /* 0x002fc800078e00ff */
[----:B------:R-:W-:-:S04]  /*0560*/  IMAD.WIDE R14, R4, R15, UR14 ;  /* 0x0000000e040e7e25 */ /* 0x000fc8000f8e020f */
[----:B---3--:R-:W-:-:S05]  /*0570*/  FFMA R19, R6, R12, R21 ;  /* 0x0000000c06137223 */ /* 0x008fca0000000015 */
[----:B------:R2:W-:Y:S04]  /*0580*/  STG.E desc[UR16][R2.64], R19 ;  /* 0x0000001302007986 */ /* 0x0005e8000c101910 */
[----:B------:R-:W3:Y:S04]  /*0590*/  LDG.E R14, desc[UR16][R14.64] ;  /* 0x000000100e0e7981 */ /* 0x000ee8000c1e1900 */
[----:B------:R-:W3:Y:S01]  /*05a0*/  LDG.E R6, desc[UR16][R8.64+0xc] ;  /* 0x00000c1008067981 */ /* 0x000ee2000c1e1900 */
[----:B------:R-:W-:Y:S01]  /*05b0*/  UIADD3 UR5, UPT, UPT, UR5, 0x8, URZ ;  /* 0x0000000805057890 */ /* 0x000fe2000fffe0ff */
[----:B------:R-:W-:-:S03]  /*05c0*/  MOV R11, UR18 ;  /* 0x00000012000b7c02 */ /* 0x000fc60008000f00 */
[----:B------:R-:W-:Y:S01]  /*05d0*/  UISETP.NE.AND UP0, UPT, UR5, URZ, UPT ;  /* 0x000000ff0500728c */ /* 0x000fe2000bf05270 */
[----:B------:R-:W-:Y:S01]  /*05e0*/  LEA R4, R11, R4, 0x3 ;  /* 0x000000040b047211 */ /* 0x000fe200078e18ff */
[----:B---3--:R-:W-:Y:S01]  /*05f0*/  FFMA R7, R6, R14, R19 ;  /* 0x0000000e06077223 */ /* 0x008fe20000000013 */
[----:B------:R-:W-:-:S04]  /*0600*/  IADD3 R6, P0, PT, R8, 0x20, RZ ;  /* 0x0000002008067810 */ /* 0x000fc80007f1e0ff */
[----:B------:R2:W-:Y:S01]  /*0610*/  STG.E desc[UR16][R2.64], R7 ;  /* 0x0000000702007986 */ /* 0x0005e2000c101910 */
[----:B------:R-:W-:Y:S01]  /*0620*/  IADD3.X R9, PT, PT, RZ, R9, RZ, P0, !PT ;  /* 0x00000009ff097210 */ /* 0x000fe200007fe4ff */
[----:B------:R-:W-:Y:S07]  /*0630*/  BRA.U UP0, `(.L_x_70) ;  /* 0xfffffffd00107547 */ /* 0x000fee000b83ffff */
.L_x_69:
[----:B------:R-:W-:-:S06]  /*0640*/  ULOP3.LUT UR5, UR18, 0x7, URZ, 0xc0, !UPT ;  /* 0x0000000712057892 */ /* 0x000fcc000f8ec0ff */
[----:B------:R-:W-:-:S13]  /*0650*/  ISETP.NE.AND P0, PT, RZ, UR5, PT ;  /* 0x00000005ff007c0c */ /* 0x000fda000bf05270 */
[----:B------:R-:W-:Y:S05]  /*0660*/  @!P0 EXIT ;  /* 0x000000000000894d */ /* 0x000fea0003800000 */
[----:B------:R-:W-:Y:S02]  /*0670*/  UISETP.GE.U32.AND UP0, UPT, UR5, 0x4, UPT ;  /* 0x000000040500788c */ /* 0x000fe4000bf06070 */
[----:B------:R-:W-:-:S07]  /*0680*/  ULOP3.LUT UR5, UR18, 0x3, URZ, 0xc0, !UPT ;  /* 0x0000000312057892 */ /* 0x000fce000f8ec0ff */
[----:B------:R-:W-:Y:S05]  /*0690*/  BRA.U !UP0, `(.L_x_71) ;  /* 0x00000001088c7547 */ /* 0x000fea000b800000 */
[----:B------:R-:W1:Y:S01]  /*06a0*/  LDC.64 R10, c[0x0][0x380] ;  /* 0x0000e000ff0a7b82 */ /* 0x000e620000000a00 */
[----:B------:R-:W-:Y:S01]  /*06b0*/  MOV R15, UR4 ;  /* 0x00000004000f7c02 */ /* 0x000fe20008000f00 */
[----:B------:R-:W3:Y:S01]  /*06c0*/  LDCU.64 UR6, c[0x0][0x380] ;  /* 0x00007000ff0677ac */ /* 0x000ee20008000a00 */
[----:B------:R-:W-:-:S03]  /*06d0*/  IADD3 R9, PT, PT, R5, UR4, RZ ;  /* 0x0000000405097c10 */ /* 0x000fc6000fffe0ff */
[----:B------:R-:W-:Y:S02]  /*06e0*/  IMAD R15, R15, UR18, R0 ;  /* 0x000000120f0f7c24 */ /* 0x000fe4000f8e0200 */
[----:B------:R-:W4:Y:S01]  /*06f0*/  LDC.64 R12, c[0x0][0x388] ;  /* 0x0000e200ff0c7b82 */ /* 0x000f220000000a00 */
[----:B-1----:R-:W-:-:S06]  /*0700*/  IMAD.WIDE.U32 R10, R9, 0x4, R10 ;  /* 0x00000004090a7825 */ /* 0x002fcc00078e000a */
[----:B------:R-:W5:Y:S01]  /*0710*/  LDG.E R10, desc[UR16][R10.64] ;  /* 0x000000100a0a7981 */ /* 0x000f62000c1e1900 */
[----:B----4-:R-:W-:-:S05]  /*0720*/  IMAD.WIDE R12, R15, 0x4, R12 ;  /* 0x000000040f0c7825 */ /* 0x010fca00078e020c */
[----:B------:R-:W5:Y:S01]  /*0730*/  LDG.E R4, desc[UR16][R12.64] ;  /* 0x000000100c047981 */ /* 0x000f62000c1e1900 */
[----:B------:R-:W-:Y:S02]  /*0740*/  IADD3 R6, P0, PT, R5, UR4, RZ ;  /* 0x0000000405067c10 */ /* 0x000fe4000ff1e0ff */
[----:B--2---:R-:W-:Y:S02]  /*0750*/  MOV R17, UR18 ;  /* 0x0000001200117c02 */ /* 0x004fe40008000f00 */
[----:B------:R-:W-:Y:S02]  /*0760*/  IADD3.X R9, PT, PT, RZ, RZ, RZ, P0, !PT ;  /* 0x000000ffff097210 */ /* 0x000fe400007fe4ff */
[----:B---3--:R-:W-:-:S04]  /*0770*/  LEA R8, P0, R6, UR6, 0x2 ;  /* 0x0000000606087c11 */ /* 0x008fc8000f8010ff */
[----:B------:R-:W-:Y:S01]  /*0780*/  LEA.HI.X R9, R6, UR7, R9, 0x2, P0 ;  /* 0x0000000706097c11 */ /* 0x000fe200080f1409 */
[----:B-----5:R-:W-:Y:S01]  /*0790*/  FFMA R15, R10, R4, R7 ;  /* 0x000000040a0f7223 */ /* 0x020fe20000000007 */
[----:B------:R-:W-:-:S04]  /*07a0*/  IMAD.WIDE.U32 R6, R17, 0x4, R12 ;  /* 0x0000000411067825 */ /* 0x000fc800078e000c */
[----:B------:R1:W-:Y:S04]  /*07b0*/  STG.E desc[UR16][R2.64], R15 ;  /* 0x0000000f02007986 */ /* 0x0003e8000c101910 */
[----:B------:R-:W2:Y:S04]  /*07c0*/  LDG.E R10, desc[UR16][R6.64] ;  /* 0x00000010060a7981 */ /* 0x000ea8000c1e1900 */
[----:B------:R-:W2:Y:S01]  /*07d0*/  LDG.E R4, desc[UR16][R8.64+0x4] ;  /* 0x0000041008047981 */ /* 0x000ea2000c1e1900 */
[----:B------:R-:W-:Y:S02]  /*07e0*/  IMAD.U32 R11, RZ, RZ, UR18 ;  /* 0x00000012ff0b7e24 */ /* 0x000fe4000f8e00ff */
[----:B--2---:R-:W-:-:S02]  /*07f0*/  FFMA R17, R4, R10, R15 ;  /* 0x0000000a04117223 */ /* 0x004fc4000000000f */
[----:B------:R-:W-:-:S03]  /*0800*/  IMAD.WIDE.U32 R10, R11, 0x4, R6 ;  /* 0x000000040b0a7825 */ /* 0x000fc600078e0006 */
[----:B------:R1:W-:Y:S04]  /*0810*/  STG.E desc[UR16][R2.64], R17 ;  /* 0x0000001102007986 */ /* 0x0003e8000c101910 */
[----:B------:R-:W2:Y:S04]  /*0820*/  LDG.E R12, desc[UR16][R10.64] ;  /* 0x000000100a0c7981 */ /* 0x000ea8000c1e1900 */
[----:B------:R-:W2:Y:S01]  /*0830*/  LDG.E R4, desc[UR16][R8.64+0x8] ;  /* 0x0000081008047981 */ /* 0x000ea2000c1e1900 */
[----:B------:R-:W-:Y:S01]  /*0840*/  MOV R13, UR18 ;  /* 0x00000012000d7c02 */ /* 0x000fe20008000f00 */
[----:B--2---:R-:W-:-:S04]  /*0850*/  FFMA R19, R4, R12, R17 ;  /* 0x0000000c04137223 */ /* 0x004fc80000000011 */
[----:B------:R-:W-:Y:S01]  /*0860*/  IMAD.WIDE.U32 R12, R13, 0x4, R10 ;  /* 0x000000040d0c7825 */ /* 0x000fe200078e000a */
[----:B------:R1:W-:Y:S04]  /*0870*/  STG.E desc[UR16][R2.64], R19 ;  /* 0x0000001302007986 */ /* 0x0003e8000c101910 */
[----:B------:R-:W2:Y:S04]  /*0880*/  LDG.E R4, desc[UR16][R8.64+0xc] ;  /* 0x00000c1008047981 */ /* 0x000ea8000c1e1900 */
[----:B------:R-:W2:Y:S01]  /*0890*/  LDG.E R12, desc[UR16][R12.64] ;  /* 0x000000100c0c7981 */ /* 0x000ea2000c1e1900 */
[----:B------:R-:W-:Y:S01]  /*08a0*/  UIADD3 UR4, UPT, UPT, UR4, 0x4, URZ ;  /* 0x0000000404047890 */ /* 0x000fe2000fffe0ff */
[----:B--2---:R-:W-:-:S05]  /*08b0*/  FFMA R7, R4, R12, R19 ;  /* 0x0000000c04077223 */ /* 0x004fca0000000013 */
[----:B------:R1:W-:Y:S06]  /*08c0*/  STG.E desc[UR16][R2.64], R7 ;  /* 0x0000000702007986 */ /* 0x0003ec000c101910 */
.L_x_71:
[----:B------:R-:W-:-:S13]  /*08d0*/  ISETP.NE.AND P0, PT, RZ, UR5, PT ;  /* 0x00000005ff007c0c */ /* 0x000fda000bf05270 */
[----:B------:R-:W-:Y:S05]  /*08e0*/  @!P0 EXIT ;  /* 0x000000000000894d */ /* 0x000fea0003800000 */
[----:B------:R-:W-:-:S09]  /*08f0*/  UISETP.NE.AND UP0, UPT, UR5, 0x1, UPT ;  /* 0x000000010500788c */ /* 0x000fd2000bf05270 */
[----:B------:R-:W-:Y:S05]  /*0900*/  BRA.U !UP0, `(.L_x_72) ;  /* 0x00000001085c7547 */ /* 0x000fea000b800000 */
[----:B------:R-:W3:Y:S01]  /*0910*/  LDC.64 R8, c[0x0][0x380] ;  /* 0x0000e000ff087b82 */ /* 0x000ee20000000a00 */
[----:B-1----:R-:W-:Y:S01]  /*0920*/  MOV R15, UR4 ;  /* 0x00000004000f7c02 */ /* 0x002fe20008000f00 */
[----:B------:R-:W1:Y:S01]  /*0930*/  LDCU.64 UR6, c[0x0][0x380] ;  /* 0x00007000ff0677ac */ /* 0x000e620008000a00 */
[----:B------:R-:W-:-:S03]  /*0940*/  IADD3 R13, PT, PT, R5, UR4, RZ ;  /* 0x00000004050d7c10 */ /* 0x000fc6000fffe0ff */
[----:B------:R-:W-:Y:S02]  /*0950*/  IMAD R15, R15, UR18, R0 ;  /* 0x000000120f0f7c24 */ /* 0x000fe4000f8e0200 */
[----:B------:R-:W4:Y:S01]  /*0960*/  LDC.64 R10, c[0x0][0x388] ;  /* 0x0000e200ff0a7b82 */ /* 0x000f220000000a00 */
[----:B---3--:R-:W-:-:S06]  /*0970*/  IMAD.WIDE.U32 R8, R13, 0x4, R8 ;  /* 0x000000040d087825 */ /* 0x008fcc00078e0008 */
[----:B------:R-:W2:Y:S01]  /*0980*/  LDG.E R8, desc[UR16][R8.64] ;  /* 0x0000001008087981 */ /* 0x000ea2000c1e1900 */
[----:B----4-:R-:W-:-:S05]  /*0990*/  IMAD.WIDE R10, R15, 0x4, R10 ;  /* 0x000000040f0a7825 */ /* 0x010fca00078e020a */
[----:B------:R-:W2:Y:S01]  /*09a0*/  LDG.E R4, desc[UR16][R10.64] ;  /* 0x000000100a047981 */ /* 0x000ea2000c1e1900 */
[----:B------:R-:W-:Y:S02]  /*09b0*/  IADD3 R6, P0, PT, R5, UR4, RZ ;  /* 0x0000000405067c10 */ /* 0x000fe4000ff1e0ff */
[----:B------:R-:W-:Y:S02]  /*09c0*/  MOV R15, UR18 ;  /* 0x00000012000f7c02 */ /* 0x000fe40008000f00 */
[----:B------:R-:W-:Y:S02]  /*09d0*/  IADD3.X R13, PT, PT, RZ, RZ, RZ, P0, !PT ;  /* 0x000000ffff0d7210 */ /* 0x000fe400007fe4ff */
[----:B-1----:R-:W-:Y:S01]  /*09e0*/  LEA R12, P0, R6, UR6, 0x2 ;  /* 0x00000006060c7c11 */ /* 0x002fe2000f8010ff */
[----:B------:R-:W-:-:S03]  /*09f0*/  IMAD.WIDE.U32 R14, R15, 0x4, R10 ;  /* 0x000000040f0e7825 */ /* 0x000fc600078e000a */
[----:B------:R-:W-:Y:S01]  /*0a00*/  LEA.HI.X R13, R6, UR7, R13, 0x2, P0 ;  /* 0x00000007060d7c11 */ /* 0x000fe200080f140d */
[----:B--2---:R-:W-:-:S05]  /*0a10*/  FFMA R17, R8, R4, R7 ;  /* 0x0000000408117223 */ /* 0x004fca0000000007 */
[----:B------:R3:W-:Y:S04]  /*0a20*/  STG.E desc[UR16][R2.64], R17 ;  /* 0x0000001102007986 */ /* 0x0007e8000c101910 */
[----:B------:R-:W2:Y:S04]  /*0a30*/  LDG.E R14, desc[UR16][R14.64] ;  /* 0x000000100e0e7981 */ /* 0x000ea8000c1e1900 */
[----:B------:R-:W2:Y:S01]  /*0a40*/  LDG.E R12, desc[UR16][R12.64+0x4] ;  /* 0x000004100c0c7981 */ /* 0x000ea2000c1e1900 */
[----:B------:R-:W-:Y:S01]  /*0a50*/  UIADD3 UR4, UPT, UPT, UR4, 0x2, URZ ;  /* 0x0000000204047890 */ /* 0x000fe2000fffe0ff */
[----:B--2---:R-:W-:-:S05]  /*0a60*/  FFMA R7, R12, R14, R17 ;  /* 0x0000000e0c077223 */ /* 0x004fca0000000011 */
[----:B------:R3:W-:Y:S06]  /*0a70*/  STG.E desc[UR16][R2.64], R7 ;  /* 0x0000000702007986 */ /* 0x0007ec000c101910 */
.L_x_72:
[----:B------:R-:W-:-:S04]  /*0a80*/  ULOP3.LUT UR5, UR18, 0x1, URZ, 0xc0, !UPT ;  /* 0x0000000112057892 */ /* 0x000fc8000f8ec0ff */
[----:B------:R-:W-:-:S06]  /*0a90*/  UISETP.NE.U32.AND UP0, UPT, UR5, 0x1, UPT ;  /* 0x000000010500788c */ /* 0x000fcc000bf05070 */
[----:B------:R-:W-:-:S13]  /*0aa0*/  PLOP3.LUT P0, PT, PT, PT, UP0, 0x80, 0x8 ;  /* 0x000000000008781c */ /* 0x000fda0003f0f008 */
[----:B------:R-:W-:Y:S05]  /*0ab0*/  @P0 EXIT ;  /* 0x000000000000094d */ /* 0x000fea0003800000 */
[----:B------:R-:W4:Y:S01]  /*0ac0*/  LDC.64 R8, c[0x0][0x380] ;  /* 0x0000e000ff087b82 */ /* 0x000f220000000a00 */
[----:B------:R-:W-:Y:S02]  /*0ad0*/  MOV R13, UR4 ;  /* 0x00000004000d7c02 */ /* 0x000fe40008000f00 */
[----:B------:R-:W-:-:S03]  /*0ae0*/  IADD3 R5, PT, PT, R5, UR4, RZ ;  /* 0x0000000405057c10 */ /* 0x000fc6000fffe0ff */
[----:B------:R-:W-:Y:S02]  /*0af0*/  IMAD R13, R13, UR18, R0 ;  /* 0x000000120d0d7c24 */ /* 0x000fe4000f8e0200 */
[----:B------:R-:W5:Y:S01]  /*0b00*/  LDC.64 R10, c[0x0][0x388] ;  /* 0x0000e200ff0a7b82 */ /* 0x000f620000000a00 */
[----:B----4-:R-:W-:-:S06]  /*0b10*/  IMAD.WIDE.U32 R4, R5, 0x4, R8 ;  /* 0x0000000405047825 */ /* 0x010fcc00078e0008 */
[----:B------:R-:W1:Y:S01]  /*0b20*/  LDG.E R4, desc[UR16][R4.64] ;  /* 0x0000001004047981 */ /* 0x000e62000c1e1900 */
[----:B-----5:R-:W-:-:S06]  /*0b30*/  IMAD.WIDE R8, R13, 0x4, R10 ;  /* 0x000000040d087825 */ /* 0x020fcc00078e020a */
[----:B------:R-:W1:Y:S02]  /*0b40*/  LDG.E R8, desc[UR16][R8.64] ;  /* 0x0000001008087981 */ /* 0x000e64000c1e1900 */
[----:B-123--:R-:W-:-:S05]  /*0b50*/  FFMA R7, R4, R8, R7 ;  /* 0x0000000804077223 */ /* 0x00efca0000000007 */
[----:B------:R-:W-:Y:S01]  /*0b60*/  STG.E desc[UR16][R2.64], R7 ;  /* 0x0000000702007986 */ /* 0x000fe2000c101910 */
[----:B------:R-:W-:Y:S05]  /*0b70*/  EXIT ;  /* 0x000000000000794d */ /* 0x000fea0003800000 */
.L_x_73:
        /* <DEDUP_REMOVED lines=16> */
.L_x_100:


//--------------------- .nv.shared.reserved.0     --------------------------
	.section	.nv.shared.reserved.0,"aw",@nobits
	.weak		__nv_reservedSMEM_offset_0_alias
	.size		__nv_reservedSMEM_offset_0_alias, 0, 64
	.other		__nv_reservedSMEM_offset_0_alias,@"STO_CUDA_RESERVED_SHARED STV_DEFAULT"
__nv_reservedSMEM_offset_0_alias:
	.zero		0
	.zero		64


//--------------------- .nv.constant0._Z15circshiftKernelPfi --------------------------
	.section	.nv.constant0._Z15circshiftKernelPfi,"a",@progbits
	.sectionflags	@""
	.align	4
.nv.constant0._Z15circshiftKernelPfi:
	.zero		908


//--------------------- .nv.constant0._Z11checking_ifPfS_iS_Piii --------------------------
	.section	.nv.constant0._Z11checking_ifPfS_iS_Piii,"a",@progbits
	.sectionflags	@""
	.align	4
.nv.constant0._Z11checking_ifPfS_iS_Piii:
	.zero		944


//--------------------- .nv.constant0._Z9matrixAddPfS_S_i --------------------------
	.section	.nv.constant0._Z9matrixAddPfS_S_i,"a",@progbits
	.sectionflags	@""
	.align	4
.nv.constant0._Z9matrixAddPfS_S_i:
	.zero		924


//--------------------- .nv.constant0._Z21matrixDivisionKerneldPdS_S_i --------------------------
	.section	.nv.constant0._Z21matrixDivisionKerneldPdS_S_i,"a",@progbits
	.sectionflags	@""
	.align	4
.nv.constant0._Z21matrixDivisionKerneldPdS_S_i:
	.zero		924


//--------------------- .nv.constant0._Z20matrixDivisionKernelPfPdS_i --------------------------
	.section	.nv.constant0._Z20matrixDivisionKernelPfPdS_i,"a",@progbits
	.sectionflags	@""
	.align	4
.nv.constant0._Z20matrixDivisionKernelPfPdS_i:
	.zero		924


//--------------------- .nv.constant0._Z22matrixMultiplyByConstdPdfPfi --------------------------
	.section	.nv.constant0._Z22matrixMultiplyByConstdPdfPfi,"a",@progbits
	.sectionflags	@""
	.align	4
.nv.constant0._Z22matrixMultiplyByConstdPdfPfi:
	.zero		924


//--------------------- .nv.constant0._Z25matrixMultiplyByConstrealPffS_i --------------------------
	.section	.nv.constant0._Z25matrixMultiplyByConstrealPffS_i,"a",@progbits
	.sectionflags	@""
	.align	4
.nv.constant0._Z25matrixMultiplyByConstrealPffS_i:
	.zero		924


//--------------------- .nv.constant0._Z21matrixMultiplyByConstPfS_S_i --------------------------
	.section	.nv.constant0._Z21matrixMultiplyByConstPfS_S_i,"a",@progbits
	.sectionflags	@""
	.align	4
.nv.constant0._Z21matrixMultiplyByConstPfS_S_i:
	.zero		924


//--------------------- .nv.constant0._Z14matrixSubtractPfS_S_i --------------------------
	.section	.nv.constant0._Z14matrixSubtractPfS_S_i,"a",@progbits
	.sectionflags	@""
	.align	4
.nv.constant0._Z14matrixSubtractPfS_S_i:
	.zero		924


//--------------------- .nv.constant0._Z25standard_deviation_kernelPKfPfS1_i --------------------------
	.section	.nv.constant0._Z25standard_deviation_kernelPKfPfS1_i,"a",@progbits
	.sectionflags	@""
	.align	4
.nv.constant0._Z25standard_deviation_kernelPKfPfS1_i:
	.zero		924


//--------------------- .nv.constant0._Z15addScalarKernelPdfS_i --------------------------
	.section	.nv.constant0._Z15addScalarKernelPdfS_i,"a",@progbits
	.sectionflags	@""
	.align	4
.nv.constant0._Z15addScalarKernelPdfS_i:
	.zero		924


//--------------------- .nv.constant0._Z8matrix_PPfi --------------------------
	.section	.nv.constant0._Z8matrix_PPfi,"a",@progbits
	.sectionflags	@""
	.align	4
.nv.constant0._Z8matrix_PPfi:
	.zero		908


//--------------------- .nv.constant0._Z8alfa_matPfPiii --------------------------
	.section	.nv.constant0._Z8alfa_matPfPiii,"a",@progbits
	.sectionflags	@""
	.align	4
.nv.constant0._Z8alfa_matPfPiii:
	.zero		920


//--------------------- .nv.constant0._Z6preparPfi --------------------------
	.section	.nv.constant0._Z6preparPfi,"a",@progbits
	.sectionflags	@""
	.align	4
.nv.constant0._Z6preparPfi:
	.zero		908


//--------------------- .nv.constant0._Z15matrixTransposePfS_i --------------------------
	.section	.nv.constant0._Z15matrixTransposePfS_i,"a",@progbits
	.sectionflags	@""
	.align	4
.nv.constant0._Z15matrixTransposePfS_i:
	.zero		916


//--------------------- .nv.constant0._Z8subtractPfS_S_ --------------------------
	.section	.nv.constant0._Z8subtractPfS_S_,"a",@progbits
	.sectionflags	@""
	.align	4
.nv.constant0._Z8subtractPfS_S_:
	.zero		920


//--------------------- .nv.constant0._Z12przypisaniefPfS_ii --------------------------
	.section	.nv.constant0._Z12przypisaniefPfS_ii,"a",@progbits
	.sectionflags	@""
	.align	4
.nv.constant0._Z12przypisaniefPfS_ii:
	.zero		920


//--------------------- .nv.constant0._Z12przypisanie2PfS_ii --------------------------
	.section	.nv.constant0._Z12przypisanie2PfS_ii,"a",@progbits
	.sectionflags	@""
	.align	4
.nv.constant0._Z12przypisanie2PfS_ii:
	.zero		920


//--------------------- .nv.constant0._Z11przypisaniePfPiii --------------------------
	.section	.nv.constant0._Z11przypisaniePfPiii,"a",@progbits
	.sectionflags	@""
	.align	4
.nv.constant0._Z11przypisaniePfPiii:
	.zero		920


//--------------------- .nv.constant0._Z20create_matrix_kernelPfii --------------------------
	.section	.nv.constant0._Z20create_matrix_kernelPfii,"a",@progbits
	.sectionflags	@""
	.align	4
.nv.constant0._Z20create_matrix_kernelPfii:
	.zero		912


//--------------------- .nv.constant0._Z17matrixMultiplyacdPdPfS_i --------------------------
	.section	.nv.constant0._Z17matrixMultiplyacdPdPfS_i,"a",@progbits
	.sectionflags	@""
	.align	4
.nv.constant0._Z17matrixMultiplyacdPdPfS_i:
	.zero		924


//--------------------- .nv.constant0._Z16matrixMultiplycdPfS_Pdi --------------------------
	.section	.nv.constant0._Z16matrixMultiplycdPfS_Pdi,"a",@progbits
	.sectionflags	@""
	.align	4
.nv.constant0._Z16matrixMultiplycdPfS_Pdi:
	.zero		924


//--------------------- .nv.constant0._Z14matrixMultiplyPfS_S_i --------------------------
	.section	.nv.constant0._Z14matrixMultiplyPfS_S_i,"a",@progbits
	.sectionflags	@""
	.align	4
.nv.constant0._Z14matrixMultiplyPfS_S_i:
	.zero		924


//--------------------- SYMBOLS --------------------------

	.type		.nv.reservedSmem.offset0,@object
	.size		.nv.reservedSmem.offset0,0x4
